	.target	sm_100a

	.elftype	@"ET_EXEC"


//--------------------- .note.nv.tkinfo           --------------------------
	.section	.note.nv.tkinfo,"",@"SHT_NOTE"
	.sectionflags	@"SHF_NOTE_NV_TKINFO"
	.tkinfo
        /*0018*/ 	.word	0x00000002
        /*0030*/ 	.string	""
        /*0030*/ 	.string	"ptxas"
        /*0030*/ 	.string	"Cuda compilation tools, release 13.0, V13.0.88"
        /*0030*/ 	.string	"Build cuda_13.0.r13.0/compiler.36424714_0"
        /*0030*/ 	.string	"-arch sm_100a -m 64 "



//--------------------- .note.nv.cuinfo           --------------------------
	.section	.note.nv.cuinfo,"",@"SHT_NOTE"
	.sectionflags	@"SHF_NOTE_NV_CUINFO"
        /*0018*/ 	.short	0x0002
        /*001a*/ 	.short	0x0064
        /*001c*/ 	.short	0x0082
	.zero		2


//--------------------- .nv.info                  --------------------------
	.section	.nv.info,"",@"SHT_CUDA_INFO"
	.align	4


	//----- nvinfo : EIATTR_REGCOUNT
	.align		4
        /*0000*/ 	.byte	0x04, 0x2f
        /*0002*/ 	.short	(.L_19 - .L_18)
	.align		4
.L_18:
        /*0004*/ 	.word	index@(_ZN7cutlass13device_kernelINS_4conv6kernel13ConvUniversalINS1_16ConvProblemShapeILNS1_8OperatorE1ELi2EEENS1_10collective14CollectiveConvINS1_47MainloopSm100TmaUmmaWarpSpecializedImplicitGemmILS5_1ELi20ELi2ELi1ELi2EN4cute5tupleIJNSA_1CILi2EEENSC_ILi1EEESE_EEEEENSB_IJNSC_ILi256EEENSC_ILi64EEENSB_IJNSC_ILi32EEEEEEEEENS_10bfloat16_tESM_NSA_8TiledMMAINSA_8MMA_AtomIJNSA_26SM100_MMA_F16BF16_2x1SM_SSISM_SM_fLi256ELi64ELNSA_4UMMA5MajorE0ELSR_1ELNSQ_7ScaleInE0ELSS_0EEEEEENSA_6LayoutINSB_IJSE_SE_SE_EEENSB_IJNSC_ILi0EEESX_SX_EEEEENSB_IJNSA_10UnderscoreES10_S10_EEEEENS7_6detail27Sm100ImplicitGemmTileTraitsINSA_25SM100_TMA_2SM_LOAD_IM2COLENSA_14ComposedLayoutINSA_7SwizzleILi2ELi4ELi3EEENSA_18smem_ptr_flag_bitsILi16EEENSV_INSB_IJNSC_ILi8EEESJ_EEENSB_IJSJ_SE_EEEEEEEvEENS14_INSA_18SM100_TMA_2SM_LOADENS16_IS18_S1A_NSV_INSB_IJSJ_S1B_EEENSB_IJSE_SJ_EEEEEEEvEEEENS_8epilogue10collective18CollectiveEpilogueINS1O_23Sm100TmaWarpSpecializedILi3ELi2ELi32ELb1ELb0EEEJNSB_IJNSC_ILi128EEESI_SK_EEENSB_IJNSV_IS1T_SE_EENSV_ISJ_SE_EEEEESM_NSB_IJNSB_IJlllEEESE_SX_EEESM_S1Z_NS1O_6fusion15FusionCallbacksIS1S_NS20_17LinearCombinationISM_fSM_fLNS_15FloatRoundStyleE2EEES1U_S1X_JEEENSA_5SM1004TMEM4LOAD26SM100_TMEM_LOAD_32dp32b32xENSA_20SM90_TMA_LOAD_IM2COLES1F_NSA_39AutoVectorizingCopyWithAssumedAlignmentILi128EEENSA_21SM90_TMA_STORE_IM2COLES1F_S2C_S2C_EEEvvEEEEvNT_6ParamsE)
        /*0008*/ 	.word	0x0000007d


	//----- nvinfo : EIATTR_FRAME_SIZE
	.align		4
.L_19:
        /*000c*/ 	.byte	0x04, 0x11
        /*000e*/ 	.short	(.L_21 - .L_20)
	.align		4
.L_20:
        /*0010*/ 	.word	index@($__internal_2_$__cuda_sm10x_tcgen05_guardrail_trap_unallocated_columns_being_dealloced)
        /*0014*/ 	.word	0x00000008


	//----- nvinfo : EIATTR_FRAME_SIZE
	.align		4
.L_21:
        /*0018*/ 	.byte	0x04, 0x11
        /*001a*/ 	.short	(.L_23 - .L_22)
	.align		4
.L_22:
        /*001c*/ 	.word	index@($__internal_1_$__cuda_sm10x_tcgen05_guardrail_trap_phase_invalid_during_alloc)
        /*0020*/ 	.word	0x00000008


	//----- nvinfo : EIATTR_FRAME_SIZE
	.align		4
.L_23:
        /*0024*/ 	.byte	0x04, 0x11
        /*0026*/ 	.short	(.L_25 - .L_24)
	.align		4
.L_24:
        /*0028*/ 	.word	index@($__internal_0_$__cuda_sm10x_tcgen05_guardrail_trap_col_being_dealloced_not_returned_by_alloc)
        /*002c*/ 	.word	0x00000008


	//----- nvinfo : EIATTR_FRAME_SIZE
	.align		4
.L_25:
        /*0030*/ 	.byte	0x04, 0x11
        /*0032*/ 	.short	(.L_27 - .L_26)
	.align		4
.L_26:
        /*0034*/ 	.word	index@(_ZN7cutlass13device_kernelINS_4conv6kernel13ConvUniversalINS1_16ConvProblemShapeILNS1_8OperatorE1ELi2EEENS1_10collective14CollectiveConvINS1_47MainloopSm100TmaUmmaWarpSpecializedImplicitGemmILS5_1ELi20ELi2ELi1ELi2EN4cute5tupleIJNSA_1CILi2EEENSC_ILi1EEESE_EEEEENSB_IJNSC_ILi256EEENSC_ILi64EEENSB_IJNSC_ILi32EEEEEEEEENS_10bfloat16_tESM_NSA_8TiledMMAINSA_8MMA_AtomIJNSA_26SM100_MMA_F16BF16_2x1SM_SSISM_SM_fLi256ELi64ELNSA_4UMMA5MajorE0ELSR_1ELNSQ_7ScaleInE0ELSS_0EEEEEENSA_6LayoutINSB_IJSE_SE_SE_EEENSB_IJNSC_ILi0EEESX_SX_EEEEENSB_IJNSA_10UnderscoreES10_S10_EEEEENS7_6detail27Sm100ImplicitGemmTileTraitsINSA_25SM100_TMA_2SM_LOAD_IM2COLENSA_14ComposedLayoutINSA_7SwizzleILi2ELi4ELi3EEENSA_18smem_ptr_flag_bitsILi16EEENSV_INSB_IJNSC_ILi8EEESJ_EEENSB_IJSJ_SE_EEEEEEEvEENS14_INSA_18SM100_TMA_2SM_LOADENS16_IS18_S1A_NSV_INSB_IJSJ_S1B_EEENSB_IJSE_SJ_EEEEEEEvEEEENS_8epilogue10collective18CollectiveEpilogueINS1O_23Sm100TmaWarpSpecializedILi3ELi2ELi32ELb1ELb0EEEJNSB_IJNSC_ILi128EEESI_SK_EEENSB_IJNSV_IS1T_SE_EENSV_ISJ_SE_EEEEESM_NSB_IJNSB_IJlllEEESE_SX_EEESM_S1Z_NS1O_6fusion15FusionCallbacksIS1S_NS20_17LinearCombinationISM_fSM_fLNS_15FloatRoundStyleE2EEES1U_S1X_JEEENSA_5SM1004TMEM4LOAD26SM100_TMEM_LOAD_32dp32b32xENSA_20SM90_TMA_LOAD_IM2COLES1F_NSA_39AutoVectorizingCopyWithAssumedAlignmentILi128EEENSA_21SM90_TMA_STORE_IM2COLES1F_S2C_S2C_EEEvvEEEEvNT_6ParamsE)
        /*0038*/ 	.word	0x00000008


	//----- nvinfo : EIATTR_MIN_STACK_SIZE
	.align		4
.L_27:
        /*003c*/ 	.byte	0x04, 0x12
        /*003e*/ 	.short	(.L_29 - .L_28)
	.align		4
.L_28:
        /*0040*/ 	.word	index@(_ZN7cutlass13device_kernelINS_4conv6kernel13ConvUniversalINS1_16ConvProblemShapeILNS1_8OperatorE1ELi2EEENS1_10collective14CollectiveConvINS1_47MainloopSm100TmaUmmaWarpSpecializedImplicitGemmILS5_1ELi20ELi2ELi1ELi2EN4cute5tupleIJNSA_1CILi2EEENSC_ILi1EEESE_EEEEENSB_IJNSC_ILi256EEENSC_ILi64EEENSB_IJNSC_ILi32EEEEEEEEENS_10bfloat16_tESM_NSA_8TiledMMAINSA_8MMA_AtomIJNSA_26SM100_MMA_F16BF16_2x1SM_SSISM_SM_fLi256ELi64ELNSA_4UMMA5MajorE0ELSR_1ELNSQ_7ScaleInE0ELSS_0EEEEEENSA_6LayoutINSB_IJSE_SE_SE_EEENSB_IJNSC_ILi0EEESX_SX_EEEEENSB_IJNSA_10UnderscoreES10_S10_EEEEENS7_6detail27Sm100ImplicitGemmTileTraitsINSA_25SM100_TMA_2SM_LOAD_IM2COLENSA_14ComposedLayoutINSA_7SwizzleILi2ELi4ELi3EEENSA_18smem_ptr_flag_bitsILi16EEENSV_INSB_IJNSC_ILi8EEESJ_EEENSB_IJSJ_SE_EEEEEEEvEENS14_INSA_18SM100_TMA_2SM_LOADENS16_IS18_S1A_NSV_INSB_IJSJ_S1B_EEENSB_IJSE_SJ_EEEEEEEvEEEENS_8epilogue10collective18CollectiveEpilogueINS1O_23Sm100TmaWarpSpecializedILi3ELi2ELi32ELb1ELb0EEEJNSB_IJNSC_ILi128EEESI_SK_EEENSB_IJNSV_IS1T_SE_EENSV_ISJ_SE_EEEEESM_NSB_IJNSB_IJlllEEESE_SX_EEESM_S1Z_NS1O_6fusion15FusionCallbacksIS1S_NS20_17LinearCombinationISM_fSM_fLNS_15FloatRoundStyleE2EEES1U_S1X_JEEENSA_5SM1004TMEM4LOAD26SM100_TMEM_LOAD_32dp32b32xENSA_20SM90_TMA_LOAD_IM2COLES1F_NSA_39AutoVectorizingCopyWithAssumedAlignmentILi128EEENSA_21SM90_TMA_STORE_IM2COLES1F_S2C_S2C_EEEvvEEEEvNT_6ParamsE)
        /*0044*/ 	.word	0x00000008
.L_29:


//--------------------- .nv.compat                --------------------------
	.section	.nv.compat,"",@"SHT_CUDA_COMPAT_INFO"
	.align	4
        /*0000*/ 	.byte	0x02, 0x09, 0x01, 0x00, 0x02, 0x02, 0x02, 0x00, 0x02, 0x05, 0x05, 0x00, 0x03, 0x07, 0x01, 0x01
        /*0010*/ 	.byte	0x02, 0x03, 0x01, 0x00, 0x02, 0x06, 0x01, 0x00, 0x04, 0x0b, 0x08, 0x00, 0x09, 0x00, 0x00, 0x00
        /*0020*/ 	.byte	0x00, 0x00, 0x00, 0x00


//--------------------- .nv.info._ZN7cutlass13device_kernelINS_4conv6kernel13ConvUniversalINS1_16ConvProblemShapeILNS1_8OperatorE1ELi2EEENS1_10collective14CollectiveConvINS1_47MainloopSm100TmaUmmaWarpSpecializedImplicitGemmILS5_1ELi20ELi2ELi1ELi2EN4cute5tupleIJNSA_1CILi2EEENSC_ILi1EEESE_EEEEENSB_IJNSC_ILi256EEENSC_ILi64EEENSB_IJNSC_ILi32EEEEEEEEENS_10bfloat16_tESM_NSA_8TiledMMAINSA_8MMA_AtomIJNSA_26SM100_MMA_F16BF16_2x1SM_SSISM_SM_fLi256ELi64ELNSA_4UMMA5MajorE0ELSR_1ELNSQ_7ScaleInE0ELSS_0EEEEEENSA_6LayoutINSB_IJSE_SE_SE_EEENSB_IJNSC_ILi0EEESX_SX_EEEEENSB_IJNSA_10UnderscoreES10_S10_EEEEENS7_6detail27Sm100ImplicitGemmTileTraitsINSA_25SM100_TMA_2SM_LOAD_IM2COLENSA_14ComposedLayoutINSA_7SwizzleILi2ELi4ELi3EEENSA_18smem_ptr_flag_bitsILi16EEENSV_INSB_IJNSC_ILi8EEESJ_EEENSB_IJSJ_SE_EEEEEEEvEENS14_INSA_18SM100_TMA_2SM_LOADENS16_IS18_S1A_NSV_INSB_IJSJ_S1B_EEENSB_IJSE_SJ_EEEEEEEvEEEENS_8epilogue10collective18CollectiveEpilogueINS1O_23Sm100TmaWarpSpecializedILi3ELi2ELi32ELb1ELb0EEEJNSB_IJNSC_ILi128EEESI_SK_EEENSB_IJNSV_IS1T_SE_EENSV_ISJ_SE_EEEEESM_NSB_IJNSB_IJlllEEESE_SX_EEESM_S1Z_NS1O_6fusion15FusionCallbacksIS1S_NS20_17LinearCombinationISM_fSM_fLNS_15FloatRoundStyleE2EEES1U_S1X_JEEENSA_5SM1004TMEM4LOAD26SM100_TMEM_LOAD_32dp32b32xENSA_20SM90_TMA_LOAD_IM2COLES1F_NSA_39AutoVectorizingCopyWithAssumedAlignmentILi128EEENSA_21SM90_TMA_STORE_IM2COLES1F_S2C_S2C_EEEvvEEEEvNT_6ParamsE --------------------------
	.section	.nv.info._ZN7cutlass13device_kernelINS_4conv6kernel13ConvUniversalINS1_16ConvProblemShapeILNS1_8OperatorE1ELi2EEENS1_10collective14CollectiveConvINS1_47MainloopSm100TmaUmmaWarpSpecializedImplicitGemmILS5_1ELi20ELi2ELi1ELi2EN4cute5tupleIJNSA_1CILi2EEENSC_ILi1EEESE_EEEEENSB_IJNSC_ILi256EEENSC_ILi64EEENSB_IJNSC_ILi32EEEEEEEEENS_10bfloat16_tESM_NSA_8TiledMMAINSA_8MMA_AtomIJNSA_26SM100_MMA_F16BF16_2x1SM_SSISM_SM_fLi256ELi64ELNSA_4UMMA5MajorE0ELSR_1ELNSQ_7ScaleInE0ELSS_0EEEEEENSA_6LayoutINSB_IJSE_SE_SE_EEENSB_IJNSC_ILi0EEESX_SX_EEEEENSB_IJNSA_10UnderscoreES10_S10_EEEEENS7_6detail27Sm100ImplicitGemmTileTraitsINSA_25SM100_TMA_2SM_LOAD_IM2COLENSA_14ComposedLayoutINSA_7SwizzleILi2ELi4ELi3EEENSA_18smem_ptr_flag_bitsILi16EEENSV_INSB_IJNSC_ILi8EEESJ_EEENSB_IJSJ_SE_EEEEEEEvEENS14_INSA_18SM100_TMA_2SM_LOADENS16_IS18_S1A_NSV_INSB_IJSJ_S1B_EEENSB_IJSE_SJ_EEEEEEEvEEEENS_8epilogue10collective18CollectiveEpilogueINS1O_23Sm100TmaWarpSpecializedILi3ELi2ELi32ELb1ELb0EEEJNSB_IJNSC_ILi128EEESI_SK_EEENSB_IJNSV_IS1T_SE_EENSV_ISJ_SE_EEEEESM_NSB_IJNSB_IJlllEEESE_SX_EEESM_S1Z_NS1O_6fusion15FusionCallbacksIS1S_NS20_17LinearCombinationISM_fSM_fLNS_15FloatRoundStyleE2EEES1U_S1X_JEEENSA_5SM1004TMEM4LOAD26SM100_TMEM_LOAD_32dp32b32xENSA_20SM90_TMA_LOAD_IM2COLES1F_NSA_39AutoVectorizingCopyWithAssumedAlignmentILi128EEENSA_21SM90_TMA_STORE_IM2COLES1F_S2C_S2C_EEEvvEEEEvNT_6ParamsE,"",@"SHT_CUDA_INFO"
	.sectionflags	@""
	.align	4


	//----- nvinfo : EIATTR_CUDA_API_VERSION
	.align		4
        /*0000*/ 	.byte	0x04, 0x37
        /*0002*/ 	.short	(.L_31 - .L_30)
.L_30:
        /*0004*/ 	.word	0x00000082


	//----- nvinfo : EIATTR_KPARAM_INFO
	.align		4
.L_31:
        /*0008*/ 	.byte	0x04, 0x17
        /*000a*/ 	.short	(.L_33 - .L_32)
.L_32:
        /*000c*/ 	.word	0x00000000
        /*0010*/ 	.short	0x0000
        /*0012*/ 	.short	0x0000
        /*0014*/ 	.byte	0x00, 0xf0, 0x01, 0x20


	//----- nvinfo : EIATTR_AT_ENTRY_FRAGMENTS
	.align		4
.L_33:
        /*0018*/ 	.byte	0x04, 0x4f
        /*001a*/ 	.short	(.L_35 - .L_34)


	//   ....[0]....
.L_34:
        /*001c*/ 	.word	0x00000007


	//----- nvinfo : EIATTR_RESERVED_SMEM_USED
	.align		4
.L_35:
        /*0020*/ 	.byte	0x01, 0x41
	.zero		2


	//----- nvinfo : EIATTR_SPARSE_MMA_MASK
	.align		4
        /*0024*/ 	.byte	0x03, 0x50
        /*0026*/ 	.short	0x0000


	//----- nvinfo : EIATTR_TCGEN05_2CTA_USED
	.align		4
        /*0028*/ 	.byte	0x01, 0x52
	.zero		2


	//----- nvinfo : EIATTR_MAXREG_COUNT
	.align		4
        /*002c*/ 	.byte	0x03, 0x1b
        /*002e*/ 	.short	0x00ff


	//----- nvinfo : EIATTR_NUM_BARRIERS
	.align		4
        /*0030*/ 	.byte	0x02, 0x4c
        /*0032*/ 	.byte	0x07
	.zero		1


	//----- nvinfo : EIATTR_EXTERNS
	.align		4
        /*0034*/ 	.byte	0x04, 0x0f
        /*0036*/ 	.short	(.L_37 - .L_36)


	//   ....[0]....
	.align		4
.L_36:
        /*0038*/ 	.word	index@(__assertfail)


	//----- nvinfo : EIATTR_MERCURY_ISA_VERSION
	.align		4
.L_37:
        /*003c*/ 	.byte	0x03, 0x5f
        /*003e*/ 	.short	0x0101


	//----- nvinfo : EIATTR_INT_WARP_WIDE_INSTR_OFFSETS
	.align		4
        /*0040*/ 	.byte	0x04, 0x31
        /*0042*/ 	.short	(.L_39 - .L_38)


	//   ....[0]....
.L_38:
        /*0044*/ 	.word	0x00000e60


	//   ....[1]....
        /*0048*/ 	.word	0x00000f10


	//   ....[2]....
        /*004c*/ 	.word	0x00004cb0


	//   ....[3]....
        /*0050*/ 	.word	0x00004cd0


	//   ....[4]....
        /*0054*/ 	.word	0x00004d00


	//   ....[5]....
        /*0058*/ 	.word	0x00005960


	//   ....[6]....
        /*005c*/ 	.word	0x00005aa0


	//   ....[7]....
        /*0060*/ 	.word	0x00005ba0


	//   ....[8]....
        /*0064*/ 	.word	0x00005ca0


	//----- nvinfo : EIATTR_COOP_GROUP_MASK_REGIDS
	.align		4
.L_39:
        /*0068*/ 	.byte	0x04, 0x29
        /*006a*/ 	.short	(.L_41 - .L_40)


	//   ....[0]....
.L_40:
        /*006c*/ 	.word	0xffffffff


	//   ....[1]....
        /*0070*/ 	.word	0xffffffff


	//   ....[2]....
        /*0074*/ 	.word	0xffffffff


	//   ....[3]....
        /*0078*/ 	.word	0xffffffff


	//   ....[4]....
        /*007c*/ 	.word	0xffffffff


	//   ....[5]....
        /*0080*/ 	.word	0xffffffff


	//   ....[6]....
        /*0084*/ 	.word	0xffffffff


	//   ....[7]....
        /*0088*/ 	.word	0xffffffff


	//   ....[8]....
        /*008c*/ 	.word	0xffffffff


	//   ....[9]....
        /*0090*/ 	.word	0xffffffff


	//   ....[10]....
        /*0094*/ 	.word	0xffffffff


	//   ....[11]....
        /*0098*/ 	.word	0xffffffff


	//   ....[12]....
        /*009c*/ 	.word	0xffffffff


	//----- nvinfo : EIATTR_COOP_GROUP_INSTR_OFFSETS
	.align		4
.L_41:
        /*00a0*/ 	.byte	0x04, 0x28
        /*00a2*/ 	.short	(.L_43 - .L_42)


	//   ....[0]....
.L_42:
        /*00a4*/ 	.word	0x000000d0


	//   ....[1]....
        /*00a8*/ 	.word	0x00000540


	//   ....[2]....
        /*00ac*/ 	.word	0x00000910


	//   ....[3]....
        /*00b0*/ 	.word	0x00000a90


	//   ....[4]....
        /*00b4*/ 	.word	0x00000b90


	//   ....[5]....
        /*00b8*/ 	.word	0x00000ce0


	//   ....[6]....
        /*00bc*/ 	.word	0x00000f80


	//   ....[7]....
        /*00c0*/ 	.word	0x00002640


	//   ....[8]....
        /*00c4*/ 	.word	0x00003c90


	//   ....[9]....
        /*00c8*/ 	.word	0x00004160


	//   ....[10]....
        /*00cc*/ 	.word	0x00004190


	//   ....[11]....
        /*00d0*/ 	.word	0x00004bd0


	//   ....[12]....
        /*00d4*/ 	.word	0x00004dd0


	//----- nvinfo : EIATTR_VRC_CTA_INIT_COUNT
	.align		4
.L_43:
        /*00d8*/ 	.byte	0x02, 0x4a
        /*00da*/ 	.byte	0x80
	.zero		1


	//----- nvinfo : EIATTR_SYSCALL_OFFSETS
	.align		4
        /*00dc*/ 	.byte	0x04, 0x46
        /*00de*/ 	.short	(.L_45 - .L_44)


	//   ....[0]....
.L_44:
        /*00e0*/ 	.word	0x000069d0


	//   ....[1]....
        /*00e4*/ 	.word	0x00006ac0


	//   ....[2]....
        /*00e8*/ 	.word	0x000074c0


	//   ....[3]....
        /*00ec*/ 	.word	0x000081a0


	//----- nvinfo : EIATTR_MBARRIER_INSTR_OFFSETS
	.align		4
.L_45:
        /*00f0*/ 	.byte	0x04, 0x39
        /*00f2*/ 	.short	(.L_47 - .L_46)


	//   ....[0]....
.L_46:
        /*00f4*/ 	.word	0x00000670
        /*00f8*/ 	.word	0x000000ff
        /*00fc*/ 	.word	0x00000000
        /*0100*/ 	.short	0x0100
        /*0102*/ 	.byte	0x04
	.zero		1


	//   ....[1]....
        /*0104*/ 	.word	0x00000680
        /*0108*/ 	.word	0x000000ff
        /*010c*/ 	.word	0x000000a0
        /*0110*/ 	.short	0x0100
        /*0112*/ 	.byte	0x04
	.zero		1


	//   ....[2]....
        /*0114*/ 	.word	0x00000690
        /*0118*/ 	.word	0x000000ff
        /*011c*/ 	.word	0x00000008
        /*0120*/ 	.short	0x0100
        /*0122*/ 	.byte	0x04
	.zero		1


	//   ....[3]....
        /*0124*/ 	.word	0x000006a0
        /*0128*/ 	.word	0x000000ff
        /*012c*/ 	.word	0x000000a8
        /*0130*/ 	.short	0x0100
        /*0132*/ 	.byte	0x04
	.zero		1


	//   ....[4]....
        /*0134*/ 	.word	0x000006b0
        /*0138*/ 	.word	0x000000ff
        /*013c*/ 	.word	0x00000010
        /*0140*/ 	.short	0x0100
        /*0142*/ 	.byte	0x04
	.zero		1


	//   ....[5]....
        /*0144*/ 	.word	0x000006c0
        /*0148*/ 	.word	0x000000ff
        /*014c*/ 	.word	0x000000b0
        /*0150*/ 	.short	0x0100
        /*0152*/ 	.byte	0x04
	.zero		1


	//   ....[6]....
        /*0154*/ 	.word	0x000006d0
        /*0158*/ 	.word	0x000000ff
        /*015c*/ 	.word	0x00000018
        /*0160*/ 	.short	0x0100
        /*0162*/ 	.byte	0x04
	.zero		1


	//   ....[7]....
        /*0164*/ 	.word	0x000006e0
        /*0168*/ 	.word	0x000000ff
        /*016c*/ 	.word	0x000000b8
        /*0170*/ 	.short	0x0100
        /*0172*/ 	.byte	0x04
	.zero		1


	//   ....[8]....
        /*0174*/ 	.word	0x000006f0
        /*0178*/ 	.word	0x000000ff
        /*017c*/ 	.word	0x00000020
        /*0180*/ 	.short	0x0100
        /*0182*/ 	.byte	0x04
	.zero		1


	//   ....[9]....
        /*0184*/ 	.word	0x00000700
        /*0188*/ 	.word	0x000000ff
        /*018c*/ 	.word	0x000000c0
        /*0190*/ 	.short	0x0100
        /*0192*/ 	.byte	0x04
	.zero		1


	//   ....[10]....
        /*0194*/ 	.word	0x00000710
        /*0198*/ 	.word	0x000000ff
        /*019c*/ 	.word	0x00000028
        /*01a0*/ 	.short	0x0100
        /*01a2*/ 	.byte	0x04
	.zero		1


	//   ....[11]....
        /*01a4*/ 	.word	0x00000720
        /*01a8*/ 	.word	0x000000ff
        /*01ac*/ 	.word	0x000000c8
        /*01b0*/ 	.short	0x0100
        /*01b2*/ 	.byte	0x04
	.zero		1


	//   ....[12]....
        /*01b4*/ 	.word	0x00000730
        /*01b8*/ 	.word	0x000000ff
        /*01bc*/ 	.word	0x00000030
        /*01c0*/ 	.short	0x0100
        /*01c2*/ 	.byte	0x04
	.zero		1


	//   ....[13]....
        /*01c4*/ 	.word	0x00000740
        /*01c8*/ 	.word	0x000000ff
        /*01cc*/ 	.word	0x000000d0
        /*01d0*/ 	.short	0x0100
        /*01d2*/ 	.byte	0x04
	.zero		1


	//   ....[14]....
        /*01d4*/ 	.word	0x00000750
        /*01d8*/ 	.word	0x000000ff
        /*01dc*/ 	.word	0x00000038
        /*01e0*/ 	.short	0x0100
        /*01e2*/ 	.byte	0x04
	.zero		1


	//   ....[15]....
        /*01e4*/ 	.word	0x00000760
        /*01e8*/ 	.word	0x000000ff
        /*01ec*/ 	.word	0x000000d8
        /*01f0*/ 	.short	0x0100
        /*01f2*/ 	.byte	0x04
	.zero		1


	//   ....[16]....
        /*01f4*/ 	.word	0x00000770
        /*01f8*/ 	.word	0x000000ff
        /*01fc*/ 	.word	0x00000040
        /*0200*/ 	.short	0x0100
        /*0202*/ 	.byte	0x04
	.zero		1


	//   ....[17]....
        /*0204*/ 	.word	0x00000780
        /*0208*/ 	.word	0x000000ff
        /*020c*/ 	.word	0x000000e0
        /*0210*/ 	.short	0x0100
        /*0212*/ 	.byte	0x04
	.zero		1


	//   ....[18]....
        /*0214*/ 	.word	0x00000790
        /*0218*/ 	.word	0x000000ff
        /*021c*/ 	.word	0x00000048
        /*0220*/ 	.short	0x0100
        /*0222*/ 	.byte	0x04
	.zero		1


	//   ....[19]....
        /*0224*/ 	.word	0x000007a0
        /*0228*/ 	.word	0x000000ff
        /*022c*/ 	.word	0x000000e8
        /*0230*/ 	.short	0x0100
        /*0232*/ 	.byte	0x04
	.zero		1


	//   ....[20]....
        /*0234*/ 	.word	0x000007b0
        /*0238*/ 	.word	0x000000ff
        /*023c*/ 	.word	0x00000050
        /*0240*/ 	.short	0x0100
        /*0242*/ 	.byte	0x04
	.zero		1


	//   ....[21]....
        /*0244*/ 	.word	0x000007c0
        /*0248*/ 	.word	0x000000ff
        /*024c*/ 	.word	0x000000f0
        /*0250*/ 	.short	0x0100
        /*0252*/ 	.byte	0x04
	.zero		1


	//   ....[22]....
        /*0254*/ 	.word	0x000007d0
        /*0258*/ 	.word	0x000000ff
        /*025c*/ 	.word	0x00000058
        /*0260*/ 	.short	0x0100
        /*0262*/ 	.byte	0x04
	.zero		1


	//   ....[23]....
        /*0264*/ 	.word	0x000007e0
        /*0268*/ 	.word	0x000000ff
        /*026c*/ 	.word	0x000000f8
        /*0270*/ 	.short	0x0100
        /*0272*/ 	.byte	0x04
	.zero		1


	//   ....[24]....
        /*0274*/ 	.word	0x000007f0
        /*0278*/ 	.word	0x000000ff
        /*027c*/ 	.word	0x00000060
        /*0280*/ 	.short	0x0100
        /*0282*/ 	.byte	0x04
	.zero		1


	//   ....[25]....
        /*0284*/ 	.word	0x00000800
        /*0288*/ 	.word	0x000000ff
        /*028c*/ 	.word	0x00000100
        /*0290*/ 	.short	0x0100
        /*0292*/ 	.byte	0x04
	.zero		1


	//   ....[26]....
        /*0294*/ 	.word	0x00000810
        /*0298*/ 	.word	0x000000ff
        /*029c*/ 	.word	0x00000068
        /*02a0*/ 	.short	0x0100
        /*02a2*/ 	.byte	0x04
	.zero		1


	//   ....[27]....
        /*02a4*/ 	.word	0x00000820
        /*02a8*/ 	.word	0x000000ff
        /*02ac*/ 	.word	0x00000108
        /*02b0*/ 	.short	0x0100
        /*02b2*/ 	.byte	0x04
	.zero		1


	//   ....[28]....
        /*02b4*/ 	.word	0x00000830
        /*02b8*/ 	.word	0x000000ff
        /*02bc*/ 	.word	0x00000070
        /*02c0*/ 	.short	0x0100
        /*02c2*/ 	.byte	0x04
	.zero		1


	//   ....[29]....
        /*02c4*/ 	.word	0x00000840
        /*02c8*/ 	.word	0x000000ff
        /*02cc*/ 	.word	0x00000110
        /*02d0*/ 	.short	0x0100
        /*02d2*/ 	.byte	0x04
	.zero		1


	//   ....[30]....
        /*02d4*/ 	.word	0x00000850
        /*02d8*/ 	.word	0x000000ff
        /*02dc*/ 	.word	0x00000078
        /*02e0*/ 	.short	0x0100
        /*02e2*/ 	.byte	0x04
	.zero		1


	//   ....[31]....
        /*02e4*/ 	.word	0x00000860
        /*02e8*/ 	.word	0x000000ff
        /*02ec*/ 	.word	0x00000118
        /*02f0*/ 	.short	0x0100
        /*02f2*/ 	.byte	0x04
	.zero		1


	//   ....[32]....
        /*02f4*/ 	.word	0x00000870
        /*02f8*/ 	.word	0x000000ff
        /*02fc*/ 	.word	0x00000080
        /*0300*/ 	.short	0x0100
        /*0302*/ 	.byte	0x04
	.zero		1


	//   ....[33]....
        /*0304*/ 	.word	0x00000880
        /*0308*/ 	.word	0x000000ff
        /*030c*/ 	.word	0x00000120
        /*0310*/ 	.short	0x0100
        /*0312*/ 	.byte	0x04
	.zero		1


	//   ....[34]....
        /*0314*/ 	.word	0x00000890
        /*0318*/ 	.word	0x000000ff
        /*031c*/ 	.word	0x00000088
        /*0320*/ 	.short	0x0100
        /*0322*/ 	.byte	0x04
	.zero		1


	//   ....[35]....
        /*0324*/ 	.word	0x000008a0
        /*0328*/ 	.word	0x000000ff
        /*032c*/ 	.word	0x00000128
        /*0330*/ 	.short	0x0100
        /*0332*/ 	.byte	0x04
	.zero		1


	//   ....[36]....
        /*0334*/ 	.word	0x000008b0
        /*0338*/ 	.word	0x000000ff
        /*033c*/ 	.word	0x00000090
        /*0340*/ 	.short	0x0100
        /*0342*/ 	.byte	0x04
	.zero		1


	//   ....[37]....
        /*0344*/ 	.word	0x000008c0
        /*0348*/ 	.word	0x000000ff
        /*034c*/ 	.word	0x00000130
        /*0350*/ 	.short	0x0100
        /*0352*/ 	.byte	0x04
	.zero		1


	//   ....[38]....
        /*0354*/ 	.word	0x000008d0
        /*0358*/ 	.word	0x000000ff
        /*035c*/ 	.word	0x00000098
        /*0360*/ 	.short	0x0100
        /*0362*/ 	.byte	0x04
	.zero		1


	//   ....[39]....
        /*0364*/ 	.word	0x000008e0
        /*0368*/ 	.word	0x000000ff
        /*036c*/ 	.word	0x00000138
        /*0370*/ 	.short	0x0100
        /*0372*/ 	.byte	0x04
	.zero		1


	//   ....[40]....
        /*0374*/ 	.word	0x00000a20
        /*0378*/ 	.word	0x000000ff
        /*037c*/ 	.word	0x00000140
        /*0380*/ 	.short	0x0100
        /*0382*/ 	.byte	0x04
	.zero		1


	//   ....[41]....
        /*0384*/ 	.word	0x00000a30
        /*0388*/ 	.word	0x000000ff
        /*038c*/ 	.word	0x00000158
        /*0390*/ 	.short	0x0100
        /*0392*/ 	.byte	0x04
	.zero		1


	//   ....[42]....
        /*0394*/ 	.word	0x00000a40
        /*0398*/ 	.word	0x000000ff
        /*039c*/ 	.word	0x00000148
        /*03a0*/ 	.short	0x0100
        /*03a2*/ 	.byte	0x04
	.zero		1


	//   ....[43]....
        /*03a4*/ 	.word	0x00000a50
        /*03a8*/ 	.word	0x000000ff
        /*03ac*/ 	.word	0x00000160
        /*03b0*/ 	.short	0x0100
        /*03b2*/ 	.byte	0x04
	.zero		1


	//   ....[44]....
        /*03b4*/ 	.word	0x00000a60
        /*03b8*/ 	.word	0x000000ff
        /*03bc*/ 	.word	0x00000150
        /*03c0*/ 	.short	0x0100
        /*03c2*/ 	.byte	0x04
	.zero		1


	//   ....[45]....
        /*03c4*/ 	.word	0x00000a70
        /*03c8*/ 	.word	0x000000ff
        /*03cc*/ 	.word	0x00000168
        /*03d0*/ 	.short	0x0100
        /*03d2*/ 	.byte	0x04
	.zero		1


	//   ....[46]....
        /*03d4*/ 	.word	0x00000b60
        /*03d8*/ 	.word	0x000000ff
        /*03dc*/ 	.word	0x00000170
        /*03e0*/ 	.short	0x0100
        /*03e2*/ 	.byte	0x04
	.zero		1


	//   ....[47]....
        /*03e4*/ 	.word	0x00000b70
        /*03e8*/ 	.word	0x000000ff
        /*03ec*/ 	.word	0x00000178
        /*03f0*/ 	.short	0x0100
        /*03f2*/ 	.byte	0x04
	.zero		1


	//   ....[48]....
        /*03f4*/ 	.word	0x00000cb0
        /*03f8*/ 	.word	0x000000ff
        /*03fc*/ 	.word	0x00000180
        /*0400*/ 	.short	0x0100
        /*0402*/ 	.byte	0x06
	.zero		1


	//   ....[49]....
        /*0404*/ 	.word	0x00000cc0
        /*0408*/ 	.word	0x000000ff
        /*040c*/ 	.word	0x00000188
        /*0410*/ 	.short	0x0100
        /*0412*/ 	.byte	0x06
	.zero		1


	//   ....[50]....
        /*0414*/ 	.word	0x00000e00
        /*0418*/ 	.word	0x000000ff
        /*041c*/ 	.word	0x00000190
        /*0420*/ 	.short	0x0100
        /*0422*/ 	.byte	0x04
	.zero		1


	//   ....[51]....
        /*0424*/ 	.word	0x00000e10
        /*0428*/ 	.word	0x000000ff
        /*042c*/ 	.word	0x000001a0
        /*0430*/ 	.short	0x0100
        /*0432*/ 	.byte	0x04
	.zero		1


	//   ....[52]....
        /*0434*/ 	.word	0x00000e20
        /*0438*/ 	.word	0x000000ff
        /*043c*/ 	.word	0x00000198
        /*0440*/ 	.short	0x0100
        /*0442*/ 	.byte	0x04
	.zero		1


	//   ....[53]....
        /*0444*/ 	.word	0x00000e30
        /*0448*/ 	.word	0x000000ff
        /*044c*/ 	.word	0x000001a8
        /*0450*/ 	.short	0x0100
        /*0452*/ 	.byte	0x04
	.zero		1


	//   ....[54]....
        /*0454*/ 	.word	0x00000f30
        /*0458*/ 	.word	0x000000ff
        /*045c*/ 	.word	0x000001b0
        /*0460*/ 	.short	0x0100
        /*0462*/ 	.byte	0x06
	.zero		1


	//   ....[55]....
        /*0464*/ 	.word	0x00001a70
        /*0468*/ 	.word	0x000000ff
        /*046c*/ 	.word	0x000000a0
        /*0470*/ 	.short	0x010a
        /*0472*/ 	.byte	0x04
	.zero		1


	//   ....[56]....
        /*0474*/ 	.word	0x00001cf0
        /*0478*/ 	.word	0x000000ff
        /*047c*/ 	.word	0x000000a0
        /*0480*/ 	.short	0x010a
        /*0482*/ 	.byte	0x11
	.zero		1


	//   ....[57]....
        /*0484*/ 	.word	0x00001ea0
        /*0488*/ 	.word	0x000000ff
        /*048c*/ 	.word	0x000000a0
        /*0490*/ 	.short	0x010a
        /*0492*/ 	.byte	0x07
	.zero		1


	//   ....[58]....
        /*0494*/ 	.word	0x00002070
        /*0498*/ 	.word	0x000000ff
        /*049c*/ 	.word	0x00000178
        /*04a0*/ 	.short	0x0101
        /*04a2*/ 	.byte	0x19
	.zero		1


	//   ....[59]....
        /*04a4*/ 	.word	0x000020a0
        /*04a8*/ 	.word	0x000000ff
        /*04ac*/ 	.word	0x000000a0
        /*04b0*/ 	.short	0x010a
        /*04b2*/ 	.byte	0x04
	.zero		1


	//   ....[60]....
        /*04b4*/ 	.word	0x000022c0
        /*04b8*/ 	.word	0x000000ff
        /*04bc*/ 	.word	0x000000a0
        /*04c0*/ 	.short	0x010a
        /*04c2*/ 	.byte	0x11
	.zero		1


	//   ....[61]....
        /*04c4*/ 	.word	0x00002470
        /*04c8*/ 	.word	0x000000ff
        /*04cc*/ 	.word	0x000000a0
        /*04d0*/ 	.short	0x010a
        /*04d2*/ 	.byte	0x07
	.zero		1


	//   ....[62]....
        /*04d4*/ 	.word	0x00002650
        /*04d8*/ 	.word	0x000000ff
        /*04dc*/ 	.word	0x00000180
        /*04e0*/ 	.short	0x010a
        /*04e2*/ 	.byte	0x19
	.zero		1


	//   ....[63]....
        /*04e4*/ 	.word	0x00002710
        /*04e8*/ 	.word	0x000000ff
        /*04ec*/ 	.word	0x00000000
        /*04f0*/ 	.short	0x0101
        /*04f2*/ 	.byte	0x04
	.zero		1


	//   ....[64]....
        /*04f4*/ 	.word	0x00002d10
        /*04f8*/ 	.word	0x000000ff
        /*04fc*/ 	.word	0x00000000
        /*0500*/ 	.short	0x010a
        /*0502*/ 	.byte	0x04
	.zero		1


	//   ....[65]....
        /*0504*/ 	.word	0x00002db0
        /*0508*/ 	.word	0x000000ff
        /*050c*/ 	.word	0x00000000
        /*0510*/ 	.short	0x010a
        /*0512*/ 	.byte	0x05
	.zero		1


	//   ....[66]....
        /*0514*/ 	.word	0x00002e50
        /*0518*/ 	.word	0x000000ff
        /*051c*/ 	.word	0x00000000
        /*0520*/ 	.short	0x010a
        /*0522*/ 	.byte	0x05
	.zero		1


	//   ....[67]....
        /*0524*/ 	.word	0x00002ef0
        /*0528*/ 	.word	0x000000ff
        /*052c*/ 	.word	0x00000000
        /*0530*/ 	.short	0x010a
        /*0532*/ 	.byte	0x05
	.zero		1


	//   ....[68]....
        /*0534*/ 	.word	0x00002f90
        /*0538*/ 	.word	0x000000ff
        /*053c*/ 	.word	0x00000000
        /*0540*/ 	.short	0x010a
        /*0542*/ 	.byte	0x05
	.zero		1


	//   ....[69]....
        /*0544*/ 	.word	0x00003030
        /*0548*/ 	.word	0x000000ff
        /*054c*/ 	.word	0x00000000
        /*0550*/ 	.short	0x010a
        /*0552*/ 	.byte	0x05
	.zero		1


	//   ....[70]....
        /*0554*/ 	.word	0x000030d0
        /*0558*/ 	.word	0x000000ff
        /*055c*/ 	.word	0x00000000
        /*0560*/ 	.short	0x010a
        /*0562*/ 	.byte	0x05
	.zero		1


	//   ....[71]....
        /*0564*/ 	.word	0x00003170
        /*0568*/ 	.word	0x000000ff
        /*056c*/ 	.word	0x00000000
        /*0570*/ 	.short	0x010a
        /*0572*/ 	.byte	0x05
	.zero		1


	//   ....[72]....
        /*0574*/ 	.word	0x00003210
        /*0578*/ 	.word	0x000000ff
        /*057c*/ 	.word	0x00000000
        /*0580*/ 	.short	0x010a
        /*0582*/ 	.byte	0x05
	.zero		1


	//   ....[73]....
        /*0584*/ 	.word	0x000032b0
        /*0588*/ 	.word	0x000000ff
        /*058c*/ 	.word	0x00000000
        /*0590*/ 	.short	0x010a
        /*0592*/ 	.byte	0x05
	.zero		1


	//   ....[74]....
        /*0594*/ 	.word	0x00003350
        /*0598*/ 	.word	0x000000ff
        /*059c*/ 	.word	0x00000000
        /*05a0*/ 	.short	0x010a
        /*05a2*/ 	.byte	0x05
	.zero		1


	//   ....[75]....
        /*05a4*/ 	.word	0x000033f0
        /*05a8*/ 	.word	0x000000ff
        /*05ac*/ 	.word	0x00000000
        /*05b0*/ 	.short	0x010a
        /*05b2*/ 	.byte	0x05
	.zero		1


	//   ....[76]....
        /*05b4*/ 	.word	0x00003490
        /*05b8*/ 	.word	0x000000ff
        /*05bc*/ 	.word	0x00000000
        /*05c0*/ 	.short	0x010a
        /*05c2*/ 	.byte	0x05
	.zero		1


	//   ....[77]....
        /*05c4*/ 	.word	0x00003530
        /*05c8*/ 	.word	0x000000ff
        /*05cc*/ 	.word	0x00000000
        /*05d0*/ 	.short	0x010a
        /*05d2*/ 	.byte	0x05
	.zero		1


	//   ....[78]....
        /*05d4*/ 	.word	0x000035d0
        /*05d8*/ 	.word	0x000000ff
        /*05dc*/ 	.word	0x00000000
        /*05e0*/ 	.short	0x010a
        /*05e2*/ 	.byte	0x05
	.zero		1


	//   ....[79]....
        /*05e4*/ 	.word	0x00003670
        /*05e8*/ 	.word	0x000000ff
        /*05ec*/ 	.word	0x00000000
        /*05f0*/ 	.short	0x010a
        /*05f2*/ 	.byte	0x05
	.zero		1


	//   ....[80]....
        /*05f4*/ 	.word	0x00003710
        /*05f8*/ 	.word	0x000000ff
        /*05fc*/ 	.word	0x00000000
        /*0600*/ 	.short	0x010a
        /*0602*/ 	.byte	0x05
	.zero		1


	//   ....[81]....
        /*0604*/ 	.word	0x000037b0
        /*0608*/ 	.word	0x000000ff
        /*060c*/ 	.word	0x00000000
        /*0610*/ 	.short	0x010a
        /*0612*/ 	.byte	0x05
	.zero		1


	//   ....[82]....
        /*0614*/ 	.word	0x00003850
        /*0618*/ 	.word	0x000000ff
        /*061c*/ 	.word	0x00000000
        /*0620*/ 	.short	0x010a
        /*0622*/ 	.byte	0x05
	.zero		1


	//   ....[83]....
        /*0624*/ 	.word	0x00003900
        /*0628*/ 	.word	0x00000000
        /*062c*/ 	.word	0x00000000
        /*0630*/ 	.short	0x010a
        /*0632*/ 	.byte	0xff
	.zero		1


	//   ....[84]....
        /*0634*/ 	.word	0x00003a50
        /*0638*/ 	.word	0x000000ff
        /*063c*/ 	.word	0x00000188
        /*0640*/ 	.short	0x010a
        /*0642*/ 	.byte	0x04
	.zero		1


	//   ....[85]....
        /*0644*/ 	.word	0x00003af0
        /*0648*/ 	.word	0x000000ff
        /*064c*/ 	.word	0x00000180
        /*0650*/ 	.short	0x010a
        /*0652*/ 	.byte	0x04
	.zero		1


	//   ....[86]....
        /*0654*/ 	.word	0x00003b90
        /*0658*/ 	.word	0x000000ff
        /*065c*/ 	.word	0x00000000
        /*0660*/ 	.short	0x0101
        /*0662*/ 	.byte	0x05
	.zero		1


	//   ....[87]....
        /*0664*/ 	.word	0x00003bd0
        /*0668*/ 	.word	0x000000ff
        /*066c*/ 	.word	0x00000188
        /*0670*/ 	.short	0x0106
        /*0672*/ 	.byte	0x04
	.zero		1


	//   ....[88]....
        /*0674*/ 	.word	0x00003c10
        /*0678*/ 	.word	0x00000000
        /*067c*/ 	.word	0x00000188
        /*0680*/ 	.short	0x010a
        /*0682*/ 	.byte	0xff
	.zero		1


	//   ....[89]....
        /*0684*/ 	.word	0x00003e60
        /*0688*/ 	.word	0x000000ff
        /*068c*/ 	.word	0x00000008
        /*0690*/ 	.short	0x010a
        /*0692*/ 	.byte	0x05
	.zero		1


	//   ....[90]....
        /*0694*/ 	.word	0x00003e80
        /*0698*/ 	.word	0x000000ff
        /*069c*/ 	.word	0x00000008
        /*06a0*/ 	.short	0x010a
        /*06a2*/ 	.byte	0x05
	.zero		1


	//   ....[91]....
        /*06a4*/ 	.word	0x00004010
        /*06a8*/ 	.word	0x000000ff
        /*06ac*/ 	.word	0x00000008
        /*06b0*/ 	.short	0x010a
        /*06b2*/ 	.byte	0x05
	.zero		1


	//   ....[92]....
        /*06b4*/ 	.word	0x00004030
        /*06b8*/ 	.word	0x000000ff
        /*06bc*/ 	.word	0x00000008
        /*06c0*/ 	.short	0x010a
        /*06c2*/ 	.byte	0x05
	.zero		1


	//   ....[93]....
        /*06c4*/ 	.word	0x000040f0
        /*06c8*/ 	.word	0x000000ff
        /*06cc*/ 	.word	0x00000000
        /*06d0*/ 	.short	0x0101
        /*06d2*/ 	.byte	0x04
	.zero		1


	//   ....[94]....
        /*06d4*/ 	.word	0x00004430
        /*06d8*/ 	.word	0x000000ff
        /*06dc*/ 	.word	0x00000180
        /*06e0*/ 	.short	0x010a
        /*06e2*/ 	.byte	0x11
	.zero		1


	//   ....[95]....
        /*06e4*/ 	.word	0x000044d0
        /*06e8*/ 	.word	0x000000ff
        /*06ec*/ 	.word	0x00000000
        /*06f0*/ 	.short	0x0101
        /*06f2*/ 	.byte	0x17
	.zero		1


	//   ....[96]....
        /*06f4*/ 	.word	0x00004510
        /*06f8*/ 	.word	0x000000ff
        /*06fc*/ 	.word	0x000001a0
        /*0700*/ 	.short	0x010a
        /*0702*/ 	.byte	0x16
	.zero		1


	//   ....[97]....
        /*0704*/ 	.word	0x000045c0
        /*0708*/ 	.word	0x000000ff
        /*070c*/ 	.word	0x00000000
        /*0710*/ 	.short	0x010a
        /*0712*/ 	.byte	0x04
	.zero		1


	//   ....[98]....
        /*0714*/ 	.word	0x00004600
        /*0718*/ 	.word	0x000000ff
        /*071c*/ 	.word	0x00000000
        /*0720*/ 	.short	0x010a
        /*0722*/ 	.byte	0x0a
	.zero		1


	//   ....[99]....
        /*0724*/ 	.word	0x00004720
        /*0728*/ 	.word	0x000000ff
        /*072c*/ 	.word	0x00000000
        /*0730*/ 	.short	0x010a
        /*0732*/ 	.byte	0x04
	.zero		1


	//   ....[100]....
        /*0734*/ 	.word	0x000049c0
        /*0738*/ 	.word	0x000000ff
        /*073c*/ 	.word	0x00000000
        /*0740*/ 	.short	0x010a
        /*0742*/ 	.byte	0x04
	.zero		1


	//   ....[101]....
        /*0744*/ 	.word	0x00004a60
        /*0748*/ 	.word	0x00000000
        /*074c*/ 	.word	0x00000000
        /*0750*/ 	.short	0x010a
        /*0752*/ 	.byte	0xff
	.zero		1


	//   ....[102]....
        /*0754*/ 	.word	0x00004aa0
        /*0758*/ 	.word	0x00000000
        /*075c*/ 	.word	0x00000000
        /*0760*/ 	.short	0x010a
        /*0762*/ 	.byte	0xff
	.zero		1


	//   ....[103]....
        /*0764*/ 	.word	0x00004b10
        /*0768*/ 	.word	0x000000ff
        /*076c*/ 	.word	0x00000000
        /*0770*/ 	.short	0x0101
        /*0772*/ 	.byte	0x04
	.zero		1


	//   ....[104]....
        /*0774*/ 	.word	0x00004b50
        /*0778*/ 	.word	0x000000ff
        /*077c*/ 	.word	0x000001b0
        /*0780*/ 	.short	0x010a
        /*0782*/ 	.byte	0x11
	.zero		1


	//   ....[105]....
        /*0784*/ 	.word	0x00004bc0
        /*0788*/ 	.word	0x000000ff
        /*078c*/ 	.word	0x00000000
        /*0790*/ 	.short	0x0101
        /*0792*/ 	.byte	0x04
	.zero		1


	//   ....[106]....
        /*0794*/ 	.word	0x00005090
        /*0798*/ 	.word	0x000000ff
        /*079c*/ 	.word	0x00000180
        /*07a0*/ 	.short	0x010a
        /*07a2*/ 	.byte	0x18
	.zero		1


	//   ....[107]....
        /*07a4*/ 	.word	0x00005130
        /*07a8*/ 	.word	0x000000ff
        /*07ac*/ 	.word	0x00000000
        /*07b0*/ 	.short	0x0101
        /*07b2*/ 	.byte	0x25
	.zero		1


	//   ....[108]....
        /*07b4*/ 	.word	0x00005670
        /*07b8*/ 	.word	0x000000ff
        /*07bc*/ 	.word	0x00000178
        /*07c0*/ 	.short	0x010a
        /*07c2*/ 	.byte	0x18
	.zero		1


	//   ....[109]....
        /*07c4*/ 	.word	0x00005860
        /*07c8*/ 	.word	0x000000ff
        /*07cc*/ 	.word	0x00000158
        /*07d0*/ 	.short	0x010a
        /*07d2*/ 	.byte	0x04
	.zero		1


	//   ....[110]....
        /*07d4*/ 	.word	0x00005b10
        /*07d8*/ 	.word	0x000000ff
        /*07dc*/ 	.word	0x00000140
        /*07e0*/ 	.short	0x010b
        /*07e2*/ 	.byte	0x04
	.zero		1


	//   ....[111]....
        /*07e4*/ 	.word	0x00005b20
        /*07e8*/ 	.word	0x000000ff
        /*07ec*/ 	.word	0x00000000
        /*07f0*/ 	.short	0x0101
        /*07f2*/ 	.byte	0x07
	.zero		1


	//   ....[112]....
        /*07f4*/ 	.word	0x00005b30
        /*07f8*/ 	.word	0x000000ff
        /*07fc*/ 	.word	0x00000158
        /*0800*/ 	.short	0x010a
        /*0802*/ 	.byte	0x05
	.zero		1


	//   ....[113]....
        /*0804*/ 	.word	0x00005d40
        /*0808*/ 	.word	0x000000ff
        /*080c*/ 	.word	0x00000140
        /*0810*/ 	.short	0x010b
        /*0812*/ 	.byte	0x05
	.zero		1


	//   ....[114]....
        /*0814*/ 	.word	0x00005d50
        /*0818*/ 	.word	0x000000ff
        /*081c*/ 	.word	0x00000000
        /*0820*/ 	.short	0x0101
        /*0822*/ 	.byte	0x04
	.zero		1


	//   ....[115]....
        /*0824*/ 	.word	0x00005da0
        /*0828*/ 	.word	0x000000ff
        /*082c*/ 	.word	0x00000000
        /*0830*/ 	.short	0x010a
        /*0832*/ 	.byte	0x04
	.zero		1


	//   ....[116]....
        /*0834*/ 	.word	0x00005e30
        /*0838*/ 	.word	0x000000ff
        /*083c*/ 	.word	0x00000000
        /*0840*/ 	.short	0x010a
        /*0842*/ 	.byte	0x05
	.zero		1


	//   ....[117]....
        /*0844*/ 	.word	0x00005ed0
        /*0848*/ 	.word	0x00000000
        /*084c*/ 	.word	0x00000000
        /*0850*/ 	.short	0x010a
        /*0852*/ 	.byte	0xff
	.zero		1


	//   ....[118]....
        /*0854*/ 	.word	0x00006250
        /*0858*/ 	.word	0x000000ff
        /*085c*/ 	.word	0x00000180
        /*0860*/ 	.short	0x010a
        /*0862*/ 	.byte	0x31
	.zero		1


	//   ....[119]....
        /*0864*/ 	.word	0x00006320
        /*0868*/ 	.word	0x000000ff
        /*086c*/ 	.word	0x00000000
        /*0870*/ 	.short	0x0101
        /*0872*/ 	.byte	0x04
	.zero		1


	//   ....[120]....
        /*0874*/ 	.word	0x00006fb0
        /*0878*/ 	.word	0x00000000
        /*087c*/ 	.word	0x00000140
        /*0880*/ 	.short	0x010a
        /*0882*/ 	.byte	0xff
	.zero		1


	//   ....[121]....
        /*0884*/ 	.word	0x000070b0
        /*0888*/ 	.word	0x0000006c
        /*088c*/ 	.word	0x00000190
        /*0890*/ 	.short	0x010a
        /*0892*/ 	.byte	0xff
	.zero		1


	//   ....[122]....
        /*0894*/ 	.word	0x00007270
        /*0898*/ 	.word	0x00000000
        /*089c*/ 	.word	0x00000140
        /*08a0*/ 	.short	0x010a
        /*08a2*/ 	.byte	0xff
	.zero		1


	//   ....[123]....
        /*08a4*/ 	.word	0x000073a0
        /*08a8*/ 	.word	0x0000006c
        /*08ac*/ 	.word	0x00000190
        /*08b0*/ 	.short	0x010a
        /*08b2*/ 	.byte	0xff
	.zero		1


	//   ....[124]....
        /*08b4*/ 	.word	0x00007ee0
        /*08b8*/ 	.word	0x00000000
        /*08bc*/ 	.word	0x00000000
        /*08c0*/ 	.short	0x0101
        /*08c2*/ 	.byte	0xff
	.zero		1


	//   ....[125]....
        /*08c4*/ 	.word	0x00007ef0
        /*08c8*/ 	.word	0x00000003
        /*08cc*/ 	.word	0x00000140
        /*08d0*/ 	.short	0x010a
        /*08d2*/ 	.byte	0xff
	.zero		1


	//   ....[126]....
        /*08d4*/ 	.word	0x00007fc0
        /*08d8*/ 	.word	0x00000003
        /*08dc*/ 	.word	0x00000140
        /*08e0*/ 	.short	0x010a
        /*08e2*/ 	.byte	0xff
	.zero		1


	//   ....[127]....
        /*08e4*/ 	.word	0x00008440
        /*08e8*/ 	.word	0x0000006c
        /*08ec*/ 	.word	0x00000000
        /*08f0*/ 	.short	0x0101
        /*08f2*/ 	.byte	0xff
	.zero		1


	//   ....[128]....
        /*08f4*/ 	.word	0x00008c70
        /*08f8*/ 	.word	0x00000002
        /*08fc*/ 	.word	0x00000000
        /*0900*/ 	.short	0x0101
        /*0902*/ 	.byte	0xff
	.zero		1


	//   ....[129]....
        /*0904*/ 	.word	0x00008f00
        /*0908*/ 	.word	0x000000ff
        /*090c*/ 	.word	0x00000000
        /*0910*/ 	.short	0x0101
        /*0912*/ 	.byte	0x04
	.zero		1


	//   ....[130]....
        /*0914*/ 	.word	0x00008f30
        /*0918*/ 	.word	0x00000000
        /*091c*/ 	.word	0x000000a0
        /*0920*/ 	.short	0x010a
        /*0922*/ 	.byte	0xff
	.zero		1


	//   ....[131]....
        /*0924*/ 	.word	0x00008f90
        /*0928*/ 	.word	0x00000000
        /*092c*/ 	.word	0x000000a0
        /*0930*/ 	.short	0x010a
        /*0932*/ 	.byte	0xff
	.zero		1


	//   ....[132]....
        /*0934*/ 	.word	0x00008ff0
        /*0938*/ 	.word	0x00000000
        /*093c*/ 	.word	0x00000180
        /*0940*/ 	.short	0x010a
        /*0942*/ 	.byte	0xff
	.zero		1


	//   ....[133]....
        /*0944*/ 	.word	0x00009050
        /*0948*/ 	.word	0x00000000
        /*094c*/ 	.word	0x00000000
        /*0950*/ 	.short	0x010a
        /*0952*/ 	.byte	0xff
	.zero		1


	//   ....[134]....
        /*0954*/ 	.word	0x000090b0
        /*0958*/ 	.word	0x00000000
        /*095c*/ 	.word	0x00000000
        /*0960*/ 	.short	0x010a
        /*0962*/ 	.byte	0xff
	.zero		1


	//   ....[135]....
        /*0964*/ 	.word	0x00009110
        /*0968*/ 	.word	0x00000000
        /*096c*/ 	.word	0x00000000
        /*0970*/ 	.short	0x010a
        /*0972*/ 	.byte	0xff
	.zero		1


	//   ....[136]....
        /*0974*/ 	.word	0x00009170
        /*0978*/ 	.word	0x00000000
        /*097c*/ 	.word	0x00000000
        /*0980*/ 	.short	0x010a
        /*0982*/ 	.byte	0xff
	.zero		1


	//   ....[137]....
        /*0984*/ 	.word	0x000091d0
        /*0988*/ 	.word	0x00000000
        /*098c*/ 	.word	0x00000000
        /*0990*/ 	.short	0x010a
        /*0992*/ 	.byte	0xff
	.zero		1


	//   ....[138]....
        /*0994*/ 	.word	0x00009230
        /*0998*/ 	.word	0x00000000
        /*099c*/ 	.word	0x00000000
        /*09a0*/ 	.short	0x010a
        /*09a2*/ 	.byte	0xff
	.zero		1


	//   ....[139]....
        /*09a4*/ 	.word	0x00009290
        /*09a8*/ 	.word	0x00000000
        /*09ac*/ 	.word	0x00000000
        /*09b0*/ 	.short	0x010a
        /*09b2*/ 	.byte	0xff
	.zero		1


	//   ....[140]....
        /*09b4*/ 	.word	0x000092f0
        /*09b8*/ 	.word	0x00000000
        /*09bc*/ 	.word	0x00000000
        /*09c0*/ 	.short	0x010a
        /*09c2*/ 	.byte	0xff
	.zero		1


	//   ....[141]....
        /*09c4*/ 	.word	0x00009350
        /*09c8*/ 	.word	0x00000000
        /*09cc*/ 	.word	0x00000000
        /*09d0*/ 	.short	0x010a
        /*09d2*/ 	.byte	0xff
	.zero		1


	//   ....[142]....
        /*09d4*/ 	.word	0x000093b0
        /*09d8*/ 	.word	0x00000000
        /*09dc*/ 	.word	0x00000000
        /*09e0*/ 	.short	0x010a
        /*09e2*/ 	.byte	0xff
	.zero		1


	//   ....[143]....
        /*09e4*/ 	.word	0x00009410
        /*09e8*/ 	.word	0x00000000
        /*09ec*/ 	.word	0x00000000
        /*09f0*/ 	.short	0x010a
        /*09f2*/ 	.byte	0xff
	.zero		1


	//   ....[144]....
        /*09f4*/ 	.word	0x00009470
        /*09f8*/ 	.word	0x00000000
        /*09fc*/ 	.word	0x00000000
        /*0a00*/ 	.short	0x010a
        /*0a02*/ 	.byte	0xff
	.zero		1


	//   ....[145]....
        /*0a04*/ 	.word	0x000094d0
        /*0a08*/ 	.word	0x00000000
        /*0a0c*/ 	.word	0x00000000
        /*0a10*/ 	.short	0x010a
        /*0a12*/ 	.byte	0xff
	.zero		1


	//   ....[146]....
        /*0a14*/ 	.word	0x00009530
        /*0a18*/ 	.word	0x00000000
        /*0a1c*/ 	.word	0x00000000
        /*0a20*/ 	.short	0x010a
        /*0a22*/ 	.byte	0xff
	.zero		1


	//   ....[147]....
        /*0a24*/ 	.word	0x00009590
        /*0a28*/ 	.word	0x00000000
        /*0a2c*/ 	.word	0x00000000
        /*0a30*/ 	.short	0x010a
        /*0a32*/ 	.byte	0xff
	.zero		1


	//   ....[148]....
        /*0a34*/ 	.word	0x000095f0
        /*0a38*/ 	.word	0x00000000
        /*0a3c*/ 	.word	0x00000000
        /*0a40*/ 	.short	0x010a
        /*0a42*/ 	.byte	0xff
	.zero		1


	//   ....[149]....
        /*0a44*/ 	.word	0x00009650
        /*0a48*/ 	.word	0x00000000
        /*0a4c*/ 	.word	0x00000000
        /*0a50*/ 	.short	0x010a
        /*0a52*/ 	.byte	0xff
	.zero		1


	//   ....[150]....
        /*0a54*/ 	.word	0x000096b0
        /*0a58*/ 	.word	0x00000000
        /*0a5c*/ 	.word	0x00000000
        /*0a60*/ 	.short	0x010a
        /*0a62*/ 	.byte	0xff
	.zero		1


	//   ....[151]....
        /*0a64*/ 	.word	0x00009710
        /*0a68*/ 	.word	0x00000000
        /*0a6c*/ 	.word	0x00000000
        /*0a70*/ 	.short	0x010a
        /*0a72*/ 	.byte	0xff
	.zero		1


	//   ....[152]....
        /*0a74*/ 	.word	0x00009770
        /*0a78*/ 	.word	0x00000004
        /*0a7c*/ 	.word	0x00000188
        /*0a80*/ 	.short	0x010a
        /*0a82*/ 	.byte	0xff
	.zero		1


	//   ....[153]....
        /*0a84*/ 	.word	0x000097d0
        /*0a88*/ 	.word	0x00000004
        /*0a8c*/ 	.word	0x00000180
        /*0a90*/ 	.short	0x010a
        /*0a92*/ 	.byte	0xff
	.zero		1


	//   ....[154]....
        /*0a94*/ 	.word	0x00009830
        /*0a98*/ 	.word	0x00000005
        /*0a9c*/ 	.word	0x00000008
        /*0aa0*/ 	.short	0x010a
        /*0aa2*/ 	.byte	0xff
	.zero		1


	//   ....[155]....
        /*0aa4*/ 	.word	0x00009910
        /*0aa8*/ 	.word	0x00000003
        /*0aac*/ 	.word	0x00000008
        /*0ab0*/ 	.short	0x010a
        /*0ab2*/ 	.byte	0xff
	.zero		1


	//   ....[156]....
        /*0ab4*/ 	.word	0x00009970
        /*0ab8*/ 	.word	0x00000004
        /*0abc*/ 	.word	0x00000180
        /*0ac0*/ 	.short	0x010a
        /*0ac2*/ 	.byte	0xff
	.zero		1


	//   ....[157]....
        /*0ac4*/ 	.word	0x000099d0
        /*0ac8*/ 	.word	0x00000004
        /*0acc*/ 	.word	0x000001a0
        /*0ad0*/ 	.short	0x010a
        /*0ad2*/ 	.byte	0xff
	.zero		1


	//   ....[158]....
        /*0ad4*/ 	.word	0x00009a30
        /*0ad8*/ 	.word	0x00000004
        /*0adc*/ 	.word	0x00000000
        /*0ae0*/ 	.short	0x010a
        /*0ae2*/ 	.byte	0xff
	.zero		1


	//   ....[159]....
        /*0ae4*/ 	.word	0x00009a90
        /*0ae8*/ 	.word	0x00000000
        /*0aec*/ 	.word	0x00000000
        /*0af0*/ 	.short	0x010a
        /*0af2*/ 	.byte	0xff
	.zero		1


	//   ....[160]....
        /*0af4*/ 	.word	0x00009af0
        /*0af8*/ 	.word	0x00000000
        /*0afc*/ 	.word	0x000001b0
        /*0b00*/ 	.short	0x010a
        /*0b02*/ 	.byte	0xff
	.zero		1


	//   ....[161]....
        /*0b04*/ 	.word	0x00009b50
        /*0b08*/ 	.word	0x00000000
        /*0b0c*/ 	.word	0x00000180
        /*0b10*/ 	.short	0x010a
        /*0b12*/ 	.byte	0xff
	.zero		1


	//   ....[162]....
        /*0b14*/ 	.word	0x00009bb0
        /*0b18*/ 	.word	0x00000000
        /*0b1c*/ 	.word	0x00000178
        /*0b20*/ 	.short	0x010a
        /*0b22*/ 	.byte	0xff
	.zero		1


	//   ....[163]....
        /*0b24*/ 	.word	0x00009c10
        /*0b28*/ 	.word	0x00000000
        /*0b2c*/ 	.word	0x00000158
        /*0b30*/ 	.short	0x010a
        /*0b32*/ 	.byte	0xff
	.zero		1


	//   ....[164]....
        /*0b34*/ 	.word	0x00009c70
        /*0b38*/ 	.word	0x00000005
        /*0b3c*/ 	.word	0x00000158
        /*0b40*/ 	.short	0x010a
        /*0b42*/ 	.byte	0xff
	.zero		1


	//   ....[165]....
        /*0b44*/ 	.word	0x00009cd0
        /*0b48*/ 	.word	0x00000000
        /*0b4c*/ 	.word	0x00000000
        /*0b50*/ 	.short	0x010a
        /*0b52*/ 	.byte	0xff
	.zero		1


	//   ....[166]....
        /*0b54*/ 	.word	0x00009d30
        /*0b58*/ 	.word	0x00000000
        /*0b5c*/ 	.word	0x00000000
        /*0b60*/ 	.short	0x010a
        /*0b62*/ 	.byte	0xff
	.zero		1


	//   ....[167]....
        /*0b64*/ 	.word	0x00009d90
        /*0b68*/ 	.word	0x00000000
        /*0b6c*/ 	.word	0x00000180
        /*0b70*/ 	.short	0x010a
        /*0b72*/ 	.byte	0xff
	.zero		1


	//   ....[168]....
        /*0b74*/ 	.word	0x00009de0
        /*0b78*/ 	.word	0x00000000
        /*0b7c*/ 	.word	0x00000140
        /*0b80*/ 	.short	0x010a
        /*0b82*/ 	.byte	0xff
	.zero		1


	//   ....[169]....
        /*0b84*/ 	.word	0x00009e30
        /*0b88*/ 	.word	0x0000006c
        /*0b8c*/ 	.word	0x00000190
        /*0b90*/ 	.short	0x010a
        /*0b92*/ 	.byte	0xff
	.zero		1


	//   ....[170]....
        /*0b94*/ 	.word	0x00009e80
        /*0b98*/ 	.word	0x00000003
        /*0b9c*/ 	.word	0x00000140
        /*0ba0*/ 	.short	0x010a
        /*0ba2*/ 	.byte	0xff
	.zero		1


	//----- nvinfo : EIATTR_NUM_MBARRIERS
	.align		4
.L_47:
        /*0ba4*/ 	.byte	0x03, 0x38
        /*0ba6*/ 	.short	0x0037


	//----- nvinfo : EIATTR_EXIT_INSTR_OFFSETS
	.align		4
        /*0ba8*/ 	.byte	0x04, 0x1c
        /*0baa*/ 	.short	(.L_49 - .L_48)


	//   ....[0]....
.L_48:
        /*0bac*/ 	.word	0x00003930


	//   ....[1]....
        /*0bb0*/ 	.word	0x00003be0


	//   ....[2]....
        /*0bb4*/ 	.word	0x00003c40


	//   ....[3]....
        /*0bb8*/ 	.word	0x00004de0


	//   ....[4]....
        /*0bbc*/ 	.word	0x00005f00


	//   ....[5]....
        /*0bc0*/ 	.word	0x00005f40


	//   ....[6]....
        /*0bc4*/ 	.word	0x00008de0


	//   ....[7]....
        /*0bc8*/ 	.word	0x00008e60


	//   ....[8]....
        /*0bcc*/ 	.word	0x00008e90


	//   ....[9]....
        /*0bd0*/ 	.word	0x00008f10


	//----- nvinfo : EIATTR_MAX_THREADS
	.align		4
.L_49:
        /*0bd4*/ 	.byte	0x04, 0x05
        /*0bd6*/ 	.short	(.L_51 - .L_50)
.L_50:
        /*0bd8*/ 	.word	0x00000100
        /*0bdc*/ 	.word	0x00000001
        /*0be0*/ 	.word	0x00000001


	//----- nvinfo : EIATTR_CRS_STACK_SIZE
	.align		4
.L_51:
        /*0be4*/ 	.byte	0x04, 0x1e
        /*0be6*/ 	.short	(.L_53 - .L_52)
.L_52:
        /*0be8*/ 	.word	0x00000000


	//----- nvinfo : EIATTR_CBANK_PARAM_SIZE
	.align		4
.L_53:
        /*0bec*/ 	.byte	0x03, 0x19
        /*0bee*/ 	.short	0x0800


	//----- nvinfo : EIATTR_PARAM_CBANK
	.align		4
        /*0bf0*/ 	.byte	0x04, 0x0a
        /*0bf2*/ 	.short	(.L_55 - .L_54)
	.align		4
.L_54:
        /*0bf4*/ 	.word	index@(.nv.constant0._ZN7cutlass13device_kernelINS_4conv6kernel13ConvUniversalINS1_16ConvProblemShapeILNS1_8OperatorE1ELi2EEENS1_10collective14CollectiveConvINS1_47MainloopSm100TmaUmmaWarpSpecializedImplicitGemmILS5_1ELi20ELi2ELi1ELi2EN4cute5tupleIJNSA_1CILi2EEENSC_ILi1EEESE_EEEEENSB_IJNSC_ILi256EEENSC_ILi64EEENSB_IJNSC_ILi32EEEEEEEEENS_10bfloat16_tESM_NSA_8TiledMMAINSA_8MMA_AtomIJNSA_26SM100_MMA_F16BF16_2x1SM_SSISM_SM_fLi256ELi64ELNSA_4UMMA5MajorE0ELSR_1ELNSQ_7ScaleInE0ELSS_0EEEEEENSA_6LayoutINSB_IJSE_SE_SE_EEENSB_IJNSC_ILi0EEESX_SX_EEEEENSB_IJNSA_10UnderscoreES10_S10_EEEEENS7_6detail27Sm100ImplicitGemmTileTraitsINSA_25SM100_TMA_2SM_LOAD_IM2COLENSA_14ComposedLayoutINSA_7SwizzleILi2ELi4ELi3EEENSA_18smem_ptr_flag_bitsILi16EEENSV_INSB_IJNSC_ILi8EEESJ_EEENSB_IJSJ_SE_EEEEEEEvEENS14_INSA_18SM100_TMA_2SM_LOADENS16_IS18_S1A_NSV_INSB_IJSJ_S1B_EEENSB_IJSE_SJ_EEEEEEEvEEEENS_8epilogue10collective18CollectiveEpilogueINS1O_23Sm100TmaWarpSpecializedILi3ELi2ELi32ELb1ELb0EEEJNSB_IJNSC_ILi128EEESI_SK_EEENSB_IJNSV_IS1T_SE_EENSV_ISJ_SE_EEEEESM_NSB_IJNSB_IJlllEEESE_SX_EEESM_S1Z_NS1O_6fusion15FusionCallbacksIS1S_NS20_17LinearCombinationISM_fSM_fLNS_15FloatRoundStyleE2EEES1U_S1X_JEEENSA_5SM1004TMEM4LOAD26SM100_TMEM_LOAD_32dp32b32xENSA_20SM90_TMA_LOAD_IM2COLES1F_NSA_39AutoVectorizingCopyWithAssumedAlignmentILi128EEENSA_21SM90_TMA_STORE_IM2COLES1F_S2C_S2C_EEEvvEEEEvNT_6ParamsE)
        /*0bf8*/ 	.short	0x0380
        /*0bfa*/ 	.short	0x0800


	//----- nvinfo : EIATTR_SW_WAR
	.align		4
.L_55:
        /*0bfc*/ 	.byte	0x04, 0x36
        /*0bfe*/ 	.short	(.L_57 - .L_56)
.L_56:
        /*0c00*/ 	.word	0x00000008
.L_57:


//--------------------- .nv.callgraph             --------------------------
	.section	.nv.callgraph,"",@"SHT_CUDA_CALLGRAPH"
	.align	4
	.sectionentsize	8
	.align		4
        /*0000*/ 	.word	0x00000000
	.align		4
        /*0004*/ 	.word	0xffffffff
	.align		4
        /*0008*/ 	.word	index@(_ZN7cutlass13device_kernelINS_4conv6kernel13ConvUniversalINS1_16ConvProblemShapeILNS1_8OperatorE1ELi2EEENS1_10collective14CollectiveConvINS1_47MainloopSm100TmaUmmaWarpSpecializedImplicitGemmILS5_1ELi20ELi2ELi1ELi2EN4cute5tupleIJNSA_1CILi2EEENSC_ILi1EEESE_EEEEENSB_IJNSC_ILi256EEENSC_ILi64EEENSB_IJNSC_ILi32EEEEEEEEENS_10bfloat16_tESM_NSA_8TiledMMAINSA_8MMA_AtomIJNSA_26SM100_MMA_F16BF16_2x1SM_SSISM_SM_fLi256ELi64ELNSA_4UMMA5MajorE0ELSR_1ELNSQ_7ScaleInE0ELSS_0EEEEEENSA_6LayoutINSB_IJSE_SE_SE_EEENSB_IJNSC_ILi0EEESX_SX_EEEEENSB_IJNSA_10UnderscoreES10_S10_EEEEENS7_6detail27Sm100ImplicitGemmTileTraitsINSA_25SM100_TMA_2SM_LOAD_IM2COLENSA_14ComposedLayoutINSA_7SwizzleILi2ELi4ELi3EEENSA_18smem_ptr_flag_bitsILi16EEENSV_INSB_IJNSC_ILi8EEESJ_EEENSB_IJSJ_SE_EEEEEEEvEENS14_INSA_18SM100_TMA_2SM_LOADENS16_IS18_S1A_NSV_INSB_IJSJ_S1B_EEENSB_IJSE_SJ_EEEEEEEvEEEENS_8epilogue10collective18CollectiveEpilogueINS1O_23Sm100TmaWarpSpecializedILi3ELi2ELi32ELb1ELb0EEEJNSB_IJNSC_ILi128EEESI_SK_EEENSB_IJNSV_IS1T_SE_EENSV_ISJ_SE_EEEEESM_NSB_IJNSB_IJlllEEESE_SX_EEESM_S1Z_NS1O_6fusion15FusionCallbacksIS1S_NS20_17LinearCombinationISM_fSM_fLNS_15FloatRoundStyleE2EEES1U_S1X_JEEENSA_5SM1004TMEM4LOAD26SM100_TMEM_LOAD_32dp32b32xENSA_20SM90_TMA_LOAD_IM2COLES1F_NSA_39AutoVectorizingCopyWithAssumedAlignmentILi128EEENSA_21SM90_TMA_STORE_IM2COLES1F_S2C_S2C_EEEvvEEEEvNT_6ParamsE)
	.align		4
        /*000c*/ 	.word	index@(__assertfail)
	.align		4
        /*0010*/ 	.word	0x00000000
	.align		4
        /*0014*/ 	.word	0xfffffffe
	.align		4
        /*0018*/ 	.word	0x00000000
	.align		4
        /*001c*/ 	.word	0xfffffffd
	.align		4
        /*0020*/ 	.word	0x00000000
	.align		4
        /*0024*/ 	.word	0xfffffffc


//--------------------- .nv.constant4             --------------------------
	.section	.nv.constant4,"a",@progbits
	.align	8
	.align		8
.nv.constant4:
        /*0000*/ 	.dword	__assertfail
	.align		8
        /*0008*/ 	.dword	__unnamed_1
	.align		8
        /*0010*/ 	.dword	__unnamed_2
	.align		8
        /*0018*/ 	.dword	_ZN39_INTERNAL_9c75b43a_4_k_cu_4c665f0d_27954cuda3std3__45__cpo5beginE
	.align		8
        /*0020*/ 	.dword	_ZN39_INTERNAL_9c75b43a_4_k_cu_4c665f0d_27954cuda3std3__45__cpo3endE
	.align		8
        /*0028*/ 	.dword	_ZN39_INTERNAL_9c75b43a_4_k_cu_4c665f0d_27954cuda3std3__45__cpo6cbeginE
	.align		8
        /*0030*/ 	.dword	_ZN39_INTERNAL_9c75b43a_4_k_cu_4c665f0d_27954cuda3std3__45__cpo4cendE
	.align		8
        /*0038*/ 	.dword	_ZN39_INTERNAL_9c75b43a_4_k_cu_4c665f0d_27954cuda3std3__441_GLOBAL__N__9c75b43a_4_k_cu_4c665f0d_27956ignoreE
	.align		8
        /*0040*/ 	.dword	_ZN39_INTERNAL_9c75b43a_4_k_cu_4c665f0d_27954cuda3std3__419piecewise_constructE
	.align		8
        /*0048*/ 	.dword	_ZN39_INTERNAL_9c75b43a_4_k_cu_4c665f0d_27954cuda3std3__48in_placeE
	.align		8
        /*0050*/ 	.dword	_ZN39_INTERNAL_9c75b43a_4_k_cu_4c665f0d_27954cuda3std6ranges3__45__cpo4swapE
	.align		8
        /*0058*/ 	.dword	_ZN39_INTERNAL_9c75b43a_4_k_cu_4c665f0d_27954cuda3std6ranges3__45__cpo9iter_moveE
	.align		8
        /*0060*/ 	.dword	_ZN39_INTERNAL_9c75b43a_4_k_cu_4c665f0d_27954cute7productE
	.align		8
        /*0068*/ 	.dword	_ZN39_INTERNAL_9c75b43a_4_k_cu_4c665f0d_27954cute1_E
	.align		8
        /*0070*/ 	.dword	$str$27
	.align		8
        /*0078*/ 	.dword	$str$28
	.align		8
        /*0080*/ 	.dword	$str$29
	.align		8
        /*0088*/ 	.dword	$str$30


//--------------------- .text._ZN7cutlass13device_kernelINS_4conv6kernel13ConvUniversalINS1_16ConvProblemShapeILNS1_8OperatorE1ELi2EEENS1_10collective14CollectiveConvINS1_47MainloopSm100TmaUmmaWarpSpecializedImplicitGemmILS5_1ELi20ELi2ELi1ELi2EN4cute5tupleIJNSA_1CILi2EEENSC_ILi1EEESE_EEEEENSB_IJNSC_ILi256EEENSC_ILi64EEENSB_IJNSC_ILi32EEEEEEEEENS_10bfloat16_tESM_NSA_8TiledMMAINSA_8MMA_AtomIJNSA_26SM100_MMA_F16BF16_2x1SM_SSISM_SM_fLi256ELi64ELNSA_4UMMA5MajorE0ELSR_1ELNSQ_7ScaleInE0ELSS_0EEEEEENSA_6LayoutINSB_IJSE_SE_SE_EEENSB_IJNSC_ILi0EEESX_SX_EEEEENSB_IJNSA_10UnderscoreES10_S10_EEEEENS7_6detail27Sm100ImplicitGemmTileTraitsINSA_25SM100_TMA_2SM_LOAD_IM2COLENSA_14ComposedLayoutINSA_7SwizzleILi2ELi4ELi3EEENSA_18smem_ptr_flag_bitsILi16EEENSV_INSB_IJNSC_ILi8EEESJ_EEENSB_IJSJ_SE_EEEEEEEvEENS14_INSA_18SM100_TMA_2SM_LOADENS16_IS18_S1A_NSV_INSB_IJSJ_S1B_EEENSB_IJSE_SJ_EEEEEEEvEEEENS_8epilogue10collective18CollectiveEpilogueINS1O_23Sm100TmaWarpSpecializedILi3ELi2ELi32ELb1ELb0EEEJNSB_IJNSC_ILi128EEESI_SK_EEENSB_IJNSV_IS1T_SE_EENSV_ISJ_SE_EEEEESM_NSB_IJNSB_IJlllEEESE_SX_EEESM_S1Z_NS1O_6fusion15FusionCallbacksIS1S_NS20_17LinearCombinationISM_fSM_fLNS_15FloatRoundStyleE2EEES1U_S1X_JEEENSA_5SM1004TMEM4LOAD26SM100_TMEM_LOAD_32dp32b32xENSA_20SM90_TMA_LOAD_IM2COLES1F_NSA_39AutoVectorizingCopyWithAssumedAlignmentILi128EEENSA_21SM90_TMA_STORE_IM2COLES1F_S2C_S2C_EEEvvEEEEvNT_6ParamsE --------------------------
	.section	.text._ZN7cutlass13device_kernelINS_4conv6kernel13ConvUniversalINS1_16ConvProblemShapeILNS1_8OperatorE1ELi2EEENS1_10collective14CollectiveConvINS1_47MainloopSm100TmaUmmaWarpSpecializedImplicitGemmILS5_1ELi20ELi2ELi1ELi2EN4cute5tupleIJNSA_1CILi2EEENSC_ILi1EEESE_EEEEENSB_IJNSC_ILi256EEENSC_ILi64EEENSB_IJNSC_ILi32EEEEEEEEENS_10bfloat16_tESM_NSA_8TiledMMAINSA_8MMA_AtomIJNSA_26SM100_MMA_F16BF16_2x1SM_SSISM_SM_fLi256ELi64ELNSA_4UMMA5MajorE0ELSR_1ELNSQ_7ScaleInE0ELSS_0EEEEEENSA_6LayoutINSB_IJSE_SE_SE_EEENSB_IJNSC_ILi0EEESX_SX_EEEEENSB_IJNSA_10UnderscoreES10_S10_EEEEENS7_6detail27Sm100ImplicitGemmTileTraitsINSA_25SM100_TMA_2SM_LOAD_IM2COLENSA_14ComposedLayoutINSA_7SwizzleILi2ELi4ELi3EEENSA_18smem_ptr_flag_bitsILi16EEENSV_INSB_IJNSC_ILi8EEESJ_EEENSB_IJSJ_SE_EEEEEEEvEENS14_INSA_18SM100_TMA_2SM_LOADENS16_IS18_S1A_NSV_INSB_IJSJ_S1B_EEENSB_IJSE_SJ_EEEEEEEvEEEENS_8epilogue10collective18CollectiveEpilogueINS1O_23Sm100TmaWarpSpecializedILi3ELi2ELi32ELb1ELb0EEEJNSB_IJNSC_ILi128EEESI_SK_EEENSB_IJNSV_IS1T_SE_EENSV_ISJ_SE_EEEEESM_NSB_IJNSB_IJlllEEESE_SX_EEESM_S1Z_NS1O_6fusion15FusionCallbacksIS1S_NS20_17LinearCombinationISM_fSM_fLNS_15FloatRoundStyleE2EEES1U_S1X_JEEENSA_5SM1004TMEM4LOAD26SM100_TMEM_LOAD_32dp32b32xENSA_20SM90_TMA_LOAD_IM2COLES1F_NSA_39AutoVectorizingCopyWithAssumedAlignmentILi128EEENSA_21SM90_TMA_STORE_IM2COLES1F_S2C_S2C_EEEvvEEEEvNT_6ParamsE,"ax",@progbits
	.align	128
.text._ZN7cutlass13device_kernelINS_4conv6kernel13ConvUniversalINS1_16ConvProblemShapeILNS1_8OperatorE1ELi2EEENS1_10collective14CollectiveConvINS1_47MainloopSm100TmaUmmaWarpSpecializedImplicitGemmILS5_1ELi20ELi2ELi1ELi2EN4cute5tupleIJNSA_1CILi2EEENSC_ILi1EEESE_EEEEENSB_IJNSC_ILi256EEENSC_ILi64EEENSB_IJNSC_ILi32EEEEEEEEENS_10bfloat16_tESM_NSA_8TiledMMAINSA_8MMA_AtomIJNSA_26SM100_MMA_F16BF16_2x1SM_SSISM_SM_fLi256ELi64ELNSA_4UMMA5MajorE0ELSR_1ELNSQ_7ScaleInE0ELSS_0EEEEEENSA_6LayoutINSB_IJSE_SE_SE_EEENSB_IJNSC_ILi0EEESX_SX_EEEEENSB_IJNSA_10UnderscoreES10_S10_EEEEENS7_6detail27Sm100ImplicitGemmTileTraitsINSA_25SM100_TMA_2SM_LOAD_IM2COLENSA_14ComposedLayoutINSA_7SwizzleILi2ELi4ELi3EEENSA_18smem_ptr_flag_bitsILi16EEENSV_INSB_IJNSC_ILi8EEESJ_EEENSB_IJSJ_SE_EEEEEEEvEENS14_INSA_18SM100_TMA_2SM_LOADENS16_IS18_S1A_NSV_INSB_IJSJ_S1B_EEENSB_IJSE_SJ_EEEEEEEvEEEENS_8epilogue10collective18CollectiveEpilogueINS1O_23Sm100TmaWarpSpecializedILi3ELi2ELi32ELb1ELb0EEEJNSB_IJNSC_ILi128EEESI_SK_EEENSB_IJNSV_IS1T_SE_EENSV_ISJ_SE_EEEEESM_NSB_IJNSB_IJlllEEESE_SX_EEESM_S1Z_NS1O_6fusion15FusionCallbacksIS1S_NS20_17LinearCombinationISM_fSM_fLNS_15FloatRoundStyleE2EEES1U_S1X_JEEENSA_5SM1004TMEM4LOAD26SM100_TMEM_LOAD_32dp32b32xENSA_20SM90_TMA_LOAD_IM2COLES1F_NSA_39AutoVectorizingCopyWithAssumedAlignmentILi128EEENSA_21SM90_TMA_STORE_IM2COLES1F_S2C_S2C_EEEvvEEEEvNT_6ParamsE:
        .type           _ZN7cutlass13device_kernelINS_4conv6kernel13ConvUniversalINS1_16ConvProblemShapeILNS1_8OperatorE1ELi2EEENS1_10collective14CollectiveConvINS1_47MainloopSm100TmaUmmaWarpSpecializedImplicitGemmILS5_1ELi20ELi2ELi1ELi2EN4cute5tupleIJNSA_1CILi2EEENSC_ILi1EEESE_EEEEENSB_IJNSC_ILi256EEENSC_ILi64EEENSB_IJNSC_ILi32EEEEEEEEENS_10bfloat16_tESM_NSA_8TiledMMAINSA_8MMA_AtomIJNSA_26SM100_MMA_F16BF16_2x1SM_SSISM_SM_fLi256ELi64ELNSA_4UMMA5MajorE0ELSR_1ELNSQ_7ScaleInE0ELSS_0EEEEEENSA_6LayoutINSB_IJSE_SE_SE_EEENSB_IJNSC_ILi0EEESX_SX_EEEEENSB_IJNSA_10UnderscoreES10_S10_EEEEENS7_6detail27Sm100ImplicitGemmTileTraitsINSA_25SM100_TMA_2SM_LOAD_IM2COLENSA_14ComposedLayoutINSA_7SwizzleILi2ELi4ELi3EEENSA_18smem_ptr_flag_bitsILi16EEENSV_INSB_IJNSC_ILi8EEESJ_EEENSB_IJSJ_SE_EEEEEEEvEENS14_INSA_18SM100_TMA_2SM_LOADENS16_IS18_S1A_NSV_INSB_IJSJ_S1B_EEENSB_IJSE_SJ_EEEEEEEvEEEENS_8epilogue10collective18CollectiveEpilogueINS1O_23Sm100TmaWarpSpecializedILi3ELi2ELi32ELb1ELb0EEEJNSB_IJNSC_ILi128EEESI_SK_EEENSB_IJNSV_IS1T_SE_EENSV_ISJ_SE_EEEEESM_NSB_IJNSB_IJlllEEESE_SX_EEESM_S1Z_NS1O_6fusion15FusionCallbacksIS1S_NS20_17LinearCombinationISM_fSM_fLNS_15FloatRoundStyleE2EEES1U_S1X_JEEENSA_5SM1004TMEM4LOAD26SM100_TMEM_LOAD_32dp32b32xENSA_20SM90_TMA_LOAD_IM2COLES1F_NSA_39AutoVectorizingCopyWithAssumedAlignmentILi128EEENSA_21SM90_TMA_STORE_IM2COLES1F_S2C_S2C_EEEvvEEEEvNT_6ParamsE,@function
        .size           _ZN7cutlass13device_kernelINS_4conv6kernel13ConvUniversalINS1_16ConvProblemShapeILNS1_8OperatorE1ELi2EEENS1_10collective14CollectiveConvINS1_47MainloopSm100TmaUmmaWarpSpecializedImplicitGemmILS5_1ELi20ELi2ELi1ELi2EN4cute5tupleIJNSA_1CILi2EEENSC_ILi1EEESE_EEEEENSB_IJNSC_ILi256EEENSC_ILi64EEENSB_IJNSC_ILi32EEEEEEEEENS_10bfloat16_tESM_NSA_8TiledMMAINSA_8MMA_AtomIJNSA_26SM100_MMA_F16BF16_2x1SM_SSISM_SM_fLi256ELi64ELNSA_4UMMA5MajorE0ELSR_1ELNSQ_7ScaleInE0ELSS_0EEEEEENSA_6LayoutINSB_IJSE_SE_SE_EEENSB_IJNSC_ILi0EEESX_SX_EEEEENSB_IJNSA_10UnderscoreES10_S10_EEEEENS7_6detail27Sm100ImplicitGemmTileTraitsINSA_25SM100_TMA_2SM_LOAD_IM2COLENSA_14ComposedLayoutINSA_7SwizzleILi2ELi4ELi3EEENSA_18smem_ptr_flag_bitsILi16EEENSV_INSB_IJNSC_ILi8EEESJ_EEENSB_IJSJ_SE_EEEEEEEvEENS14_INSA_18SM100_TMA_2SM_LOADENS16_IS18_S1A_NSV_INSB_IJSJ_S1B_EEENSB_IJSE_SJ_EEEEEEEvEEEENS_8epilogue10collective18CollectiveEpilogueINS1O_23Sm100TmaWarpSpecializedILi3ELi2ELi32ELb1ELb0EEEJNSB_IJNSC_ILi128EEESI_SK_EEENSB_IJNSV_IS1T_SE_EENSV_ISJ_SE_EEEEESM_NSB_IJNSB_IJlllEEESE_SX_EEESM_S1Z_NS1O_6fusion15FusionCallbacksIS1S_NS20_17LinearCombinationISM_fSM_fLNS_15FloatRoundStyleE2EEES1U_S1X_JEEENSA_5SM1004TMEM4LOAD26SM100_TMEM_LOAD_32dp32b32xENSA_20SM90_TMA_LOAD_IM2COLES1F_NSA_39AutoVectorizingCopyWithAssumedAlignmentILi128EEENSA_21SM90_TMA_STORE_IM2COLES1F_S2C_S2C_EEEvvEEEEvNT_6ParamsE,(.L_x_214 - _ZN7cutlass13device_kernelINS_4conv6kernel13ConvUniversalINS1_16ConvProblemShapeILNS1_8OperatorE1ELi2EEENS1_10collective14CollectiveConvINS1_47MainloopSm100TmaUmmaWarpSpecializedImplicitGemmILS5_1ELi20ELi2ELi1ELi2EN4cute5tupleIJNSA_1CILi2EEENSC_ILi1EEESE_EEEEENSB_IJNSC_ILi256EEENSC_ILi64EEENSB_IJNSC_ILi32EEEEEEEEENS_10bfloat16_tESM_NSA_8TiledMMAINSA_8MMA_AtomIJNSA_26SM100_MMA_F16BF16_2x1SM_SSISM_SM_fLi256ELi64ELNSA_4UMMA5MajorE0ELSR_1ELNSQ_7ScaleInE0ELSS_0EEEEEENSA_6LayoutINSB_IJSE_SE_SE_EEENSB_IJNSC_ILi0EEESX_SX_EEEEENSB_IJNSA_10UnderscoreES10_S10_EEEEENS7_6detail27Sm100ImplicitGemmTileTraitsINSA_25SM100_TMA_2SM_LOAD_IM2COLENSA_14ComposedLayoutINSA_7SwizzleILi2ELi4ELi3EEENSA_18smem_ptr_flag_bitsILi16EEENSV_INSB_IJNSC_ILi8EEESJ_EEENSB_IJSJ_SE_EEEEEEEvEENS14_INSA_18SM100_TMA_2SM_LOADENS16_IS18_S1A_NSV_INSB_IJSJ_S1B_EEENSB_IJSE_SJ_EEEEEEEvEEEENS_8epilogue10collective18CollectiveEpilogueINS1O_23Sm100TmaWarpSpecializedILi3ELi2ELi32ELb1ELb0EEEJNSB_IJNSC_ILi128EEESI_SK_EEENSB_IJNSV_IS1T_SE_EENSV_ISJ_SE_EEEEESM_NSB_IJNSB_IJlllEEESE_SX_EEESM_S1Z_NS1O_6fusion15FusionCallbacksIS1S_NS20_17LinearCombinationISM_fSM_fLNS_15FloatRoundStyleE2EEES1U_S1X_JEEENSA_5SM1004TMEM4LOAD26SM100_TMEM_LOAD_32dp32b32xENSA_20SM90_TMA_LOAD_IM2COLES1F_NSA_39AutoVectorizingCopyWithAssumedAlignmentILi128EEENSA_21SM90_TMA_STORE_IM2COLES1F_S2C_S2C_EEEvvEEEEvNT_6ParamsE)
        .other          _ZN7cutlass13device_kernelINS_4conv6kernel13ConvUniversalINS1_16ConvProblemShapeILNS1_8OperatorE1ELi2EEENS1_10collective14CollectiveConvINS1_47MainloopSm100TmaUmmaWarpSpecializedImplicitGemmILS5_1ELi20ELi2ELi1ELi2EN4cute5tupleIJNSA_1CILi2EEENSC_ILi1EEESE_EEEEENSB_IJNSC_ILi256EEENSC_ILi64EEENSB_IJNSC_ILi32EEEEEEEEENS_10bfloat16_tESM_NSA_8TiledMMAINSA_8MMA_AtomIJNSA_26SM100_MMA_F16BF16_2x1SM_SSISM_SM_fLi256ELi64ELNSA_4UMMA5MajorE0ELSR_1ELNSQ_7ScaleInE0ELSS_0EEEEEENSA_6LayoutINSB_IJSE_SE_SE_EEENSB_IJNSC_ILi0EEESX_SX_EEEEENSB_IJNSA_10UnderscoreES10_S10_EEEEENS7_6detail27Sm100ImplicitGemmTileTraitsINSA_25SM100_TMA_2SM_LOAD_IM2COLENSA_14ComposedLayoutINSA_7SwizzleILi2ELi4ELi3EEENSA_18smem_ptr_flag_bitsILi16EEENSV_INSB_IJNSC_ILi8EEESJ_EEENSB_IJSJ_SE_EEEEEEEvEENS14_INSA_18SM100_TMA_2SM_LOADENS16_IS18_S1A_NSV_INSB_IJSJ_S1B_EEENSB_IJSE_SJ_EEEEEEEvEEEENS_8epilogue10collective18CollectiveEpilogueINS1O_23Sm100TmaWarpSpecializedILi3ELi2ELi32ELb1ELb0EEEJNSB_IJNSC_ILi128EEESI_SK_EEENSB_IJNSV_IS1T_SE_EENSV_ISJ_SE_EEEEESM_NSB_IJNSB_IJlllEEESE_SX_EEESM_S1Z_NS1O_6fusion15FusionCallbacksIS1S_NS20_17LinearCombinationISM_fSM_fLNS_15FloatRoundStyleE2EEES1U_S1X_JEEENSA_5SM1004TMEM4LOAD26SM100_TMEM_LOAD_32dp32b32xENSA_20SM90_TMA_LOAD_IM2COLES1F_NSA_39AutoVectorizingCopyWithAssumedAlignmentILi128EEENSA_21SM90_TMA_STORE_IM2COLES1F_S2C_S2C_EEEvvEEEEvNT_6ParamsE,@"STO_CUDA_ENTRY STV_DEFAULT"
_ZN7cutlass13device_kernelINS_4conv6kernel13ConvUniversalINS1_16ConvProblemShapeILNS1_8OperatorE1ELi2EEENS1_10collective14CollectiveConvINS1_47MainloopSm100TmaUmmaWarpSpecializedImplicitGemmILS5_1ELi20ELi2ELi1ELi2EN4cute5tupleIJNSA_1CILi2EEENSC_ILi1EEESE_EEEEENSB_IJNSC_ILi256EEENSC_ILi64EEENSB_IJNSC_ILi32EEEEEEEEENS_10bfloat16_tESM_NSA_8TiledMMAINSA_8MMA_AtomIJNSA_26SM100_MMA_F16BF16_2x1SM_SSISM_SM_fLi256ELi64ELNSA_4UMMA5MajorE0ELSR_1ELNSQ_7ScaleInE0ELSS_0EEEEEENSA_6LayoutINSB_IJSE_SE_SE_EEENSB_IJNSC_ILi0EEESX_SX_EEEEENSB_IJNSA_10UnderscoreES10_S10_EEEEENS7_6detail27Sm100ImplicitGemmTileTraitsINSA_25SM100_TMA_2SM_LOAD_IM2COLENSA_14ComposedLayoutINSA_7SwizzleILi2ELi4ELi3EEENSA_18smem_ptr_flag_bitsILi16EEENSV_INSB_IJNSC_ILi8EEESJ_EEENSB_IJSJ_SE_EEEEEEEvEENS14_INSA_18SM100_TMA_2SM_LOADENS16_IS18_S1A_NSV_INSB_IJSJ_S1B_EEENSB_IJSE_SJ_EEEEEEEvEEEENS_8epilogue10collective18CollectiveEpilogueINS1O_23Sm100TmaWarpSpecializedILi3ELi2ELi32ELb1ELb0EEEJNSB_IJNSC_ILi128EEESI_SK_EEENSB_IJNSV_IS1T_SE_EENSV_ISJ_SE_EEEEESM_NSB_IJNSB_IJlllEEESE_SX_EEESM_S1Z_NS1O_6fusion15FusionCallbacksIS1S_NS20_17LinearCombinationISM_fSM_fLNS_15FloatRoundStyleE2EEES1U_S1X_JEEENSA_5SM1004TMEM4LOAD26SM100_TMEM_LOAD_32dp32b32xENSA_20SM90_TMA_LOAD_IM2COLES1F_NSA_39AutoVectorizingCopyWithAssumedAlignmentILi128EEENSA_21SM90_TMA_STORE_IM2COLES1F_S2C_S2C_EEEvvEEEEvNT_6ParamsE:
[----:B------:R-:W1:Y:S01]  /*0000*/  LDC R1, c[0x0][0x37c] ;  /* 0x0000df00ff017b82 */ /* 0x000e620000000800 */
[----:B------:R-:W2:Y:S01]  /*0010*/  S2R R96, SR_TID.X ;  /* 0x0000000000607919 */ /* 0x000ea20000002100 */
[----:B------:R-:W3:Y:S06]  /*0020*/  LDCU.64 UR8, c[0x0][0x890] ;  /* 0x00011200ff0877ac */ /* 0x000eec0008000a00 */
[----:B------:R-:W4:Y:S01]  /*0030*/  S2UR UR4, SR_CgaCtaId ;  /* 0x00000000000479c3 */ /* 0x000f220000008800 */
[----:B-1----:R-:W-:Y:S01]  /*0040*/  VIADD R1, R1, 0xfffffff8 ;  /* 0xfffffff801017836 */ /* 0x002fe20000000000 */
[----:B------:R-:W-:-:S02]  /*0050*/  PRMT R87, RZ, 0x7610, R87 ;  /* 0x00007610ff577816 */ /* 0x000fc40000000057 */
[----:B------:R-:W-:Y:S02]  /*0060*/  ELECT P1, URZ, PT ;  /* 0x0000000000ff782f */ /* 0x000fe40003820000 */
[----:B------:R-:W-:Y:S01]  /*0070*/  R2UR UR48, R1 ;  /* 0x00000000013072ca */ /* 0x000fe200000e0000 */
[----:B---3--:R-:W-:-:S04]  /*0080*/  UISETP.NE.U32.AND UP0, UPT, UR8, URZ, UPT ;  /* 0x000000ff0800728c */ /* 0x008fc8000bf05070 */
[----:B------:R-:W-:Y:S02]  /*0090*/  UISETP.NE.AND.EX UP0, UPT, UR9, URZ, UPT, UP0 ;  /* 0x000000ff0900728c */ /* 0x000fe4000bf05300 */
[----:B----4-:R-:W-:Y:S02]  /*00a0*/  ULOP3.LUT UR31, UR4, 0x1, URZ, 0xc0, !UPT ;  /* 0x00000001041f7892 */ /* 0x010fe4000f8ec0ff */
[----:B------:R-:W-:Y:S01]  /*00b0*/  ULOP3.LUT UR30, UR4, 0x1, URZ, 0x3c, !UPT ;  /* 0x00000001041e7892 */ /* 0x000fe2000f8e3cff */
[----:B--2---:R-:W-:-:S05]  /*00c0*/  SHF.R.U32.HI R88, RZ, 0x5, R96 ;  /* 0x00000005ff587819 */ /* 0x004fca0000011660 */
[----:B------:R-:W1:Y:S02]  /*00d0*/  SHFL.IDX PT, R0, R88, RZ, 0x1f ;  /* 0x00001fff58007589 */ /* 0x000e6400000e0000 */
[----:B-1----:R-:W-:Y:S01]  /*00e0*/  R2UR UR18, R0 ;  /* 0x00000000001272ca */ /* 0x002fe200000e0000 */
[----:B------:R-:W-:-:S14]  /*00f0*/  BRA.U UP0, `(.L_x_0) ;  /* 0x0000000100307547 */ /* 0x000fdc000b800000 */
[----:B------:R-:W1:Y:S02]  /*0100*/  LDCU.64 UR4, c[0x0][0x888] ;  /* 0x00011100ff0477ac */ /* 0x000e640008000a00 */
[----:B-1----:R-:W-:-:S04]  /*0110*/  UISETP.NE.U32.AND UP0, UPT, UR4, URZ, UPT ;  /* 0x000000ff0400728c */ /* 0x002fc8000bf05070 */
[----:B------:R-:W-:-:S09]  /*0120*/  UISETP.NE.AND.EX UP0, UPT, UR5, URZ, UPT, UP0 ;  /* 0x000000ff0500728c */ /* 0x000fd2000bf05300 */
[----:B------:R-:W-:Y:S05]  /*0130*/  BRA.U !UP0, `(.L_x_1) ;  /* 0x0000000108147547 */ /* 0x000fea000b800000 */
[----:B------:R-:W1:Y:S01]  /*0140*/  LDC.64 R2, c[0x0][0x888] ;  /* 0x00022200ff027b82 */ /* 0x000e620000000a00 */
[----:B------:R-:W1:Y:S02]  /*0150*/  LDCU.64 UR4, c[0x0][0x358] ;  /* 0x00006b00ff0477ac */ /* 0x000e640008000a00 */
[----:B-1----:R1:W5:Y:S01]  /*0160*/  LDG.E R41, desc[UR4][R2.64] ;  /* 0x0000000402297981 */ /* 0x002362000c1e1900 */
[----:B------:R-:W-:Y:S01]  /*0170*/  HFMA2 R87, -RZ, RZ, 0, 5.9604644775390625e-08 ;  /* 0x00000001ff577431 */ /* 0x000fe200000001ff */
[----:B------:R-:W-:Y:S05]  /*0180*/  BRA `(.L_x_0) ;  /* 0x00000000000c7947 */ /* 0x000fea0003800000 */
.L_x_1:
[----:B------:R-:W1:Y:S01]  /*0190*/  LDCU UR4, c[0x0][0x880] ;  /* 0x00011000ff0477ac */ /* 0x000e620008000800 */
[----:B------:R-:W-:Y:S01]  /*01a0*/  HFMA2 R87, -RZ, RZ, 0, 5.9604644775390625e-08 ;  /* 0x00000001ff577431 */ /* 0x000fe200000001ff */
[----:B-1----:R-:W-:-:S07]  /*01b0*/  MOV R41, UR4 ;  /* 0x0000000400297c02 */ /* 0x002fce0008000f00 */
.L_x_0:
[----:B------:R-:W2:Y:S02]  /*01c0*/  LDCU.64 UR4, c[0x0][0x8b0] ;  /* 0x00011600ff0477ac */ /* 0x000ea40008000a00 */
[----:B--2---:R-:W-:-:S04]  /*01d0*/  UISETP.NE.U32.AND UP0, UPT, UR4, URZ, UPT ;  /* 0x000000ff0400728c */ /* 0x004fc8000bf05070 */
[----:B------:R-:W-:-:S09]  /*01e0*/  UISETP.NE.AND.EX UP0, UPT, UR5, URZ, UPT, UP0 ;  /* 0x000000ff0500728c */ /* 0x000fd2000bf05300 */
[----:B------:R-:W-:Y:S05]  /*01f0*/  BRA.U UP0, `(.L_x_2) ;  /* 0x0000000100287547 */ /* 0x000fea000b800000 */
[----:B------:R-:W2:Y:S02]  /*0200*/  LDCU.64 UR4, c[0x0][0x8a8] ;  /* 0x00011500ff0477ac */ /* 0x000ea40008000a00 */
[----:B--2---:R-:W-:-:S04]  /*0210*/  UISETP.NE.U32.AND UP0, UPT, UR4, URZ, UPT ;  /* 0x000000ff0400728c */ /* 0x004fc8000bf05070 */
[----:B------:R-:W-:-:S09]  /*0220*/  UISETP.NE.AND.EX UP0, UPT, UR5, URZ, UPT, UP0 ;  /* 0x000000ff0500728c */ /* 0x000fd2000bf05300 */
[----:B------:R-:W-:Y:S05]  /*0230*/  BRA.U !UP0, `(.L_x_3) ;  /* 0x0000000108107547 */ /* 0x000fea000b800000 */
[----:B------:R-:W2:Y:S01]  /*0240*/  LDC.64 R38, c[0x0][0x8a8] ;  /* 0x00022a00ff267b82 */ /* 0x000ea20000000a00 */
[----:B------:R-:W2:Y:S02]  /*0250*/  LDCU.64 UR4, c[0x0][0x358] ;  /* 0x00006b00ff0477ac */ /* 0x000ea40008000a00 */
[----:B--2---:R2:W5:Y:S01]  /*0260*/  LDG.E R38, desc[UR4][R38.64] ;  /* 0x0000000426267981 */ /* 0x004562000c1e1900 */
[----:B------:R-:W-:Y:S05]  /*0270*/  BRA `(.L_x_2) ;  /* 0x0000000000087947 */ /* 0x000fea0003800000 */
.L_x_3:
[----:B------:R-:W2:Y:S02]  /*0280*/  LDCU UR4, c[0x0][0x8a0] ;  /* 0x00011400ff0477ac */ /* 0x000ea40008000800 */
[----:B--2---:R-:W-:Y:S02]  /*0290*/  MOV R38, UR4 ;  /* 0x0000000400267c02 */ /* 0x004fe40008000f00 */
.L_x_2:
[----:B------:R-:W-:Y:S01]  /*02a0*/  IMAD.U32 R0, RZ, RZ, UR18 ;  /* 0x00000012ff007e24 */ /* 0x000fe2000f8e00ff */
[----:B------:R-:W-:Y:S04]  /*02b0*/  BSSY.RECONVERGENT B0, `(.L_x_4) ;  /* 0x000000c000007945 */ /* 0x000fe80003800200 */
[C---:B------:R-:W-:Y:S02]  /*02c0*/  ISETP.NE.OR P2, PT, R0.reuse, 0x1, !P1 ;  /* 0x000000010000780c */ /* 0x040fe40004f45670 */
[----:B------:R-:W-:-:S11]  /*02d0*/  ISETP.NE.OR P0, PT, R0, 0x3, !P1 ;  /* 0x000000030000780c */ /* 0x000fd60004f05670 */
[----:B------:R-:W-:Y:S05]  /*02e0*/  @P2 BRA `(.L_x_5) ;  /* 0x0000000000202947 */ /* 0x000fea0003800000 */
[----:B------:R-:W3:Y:S02]  /*02f0*/  LDCU.64 UR4, c[0x0][0x348] ;  /* 0x00006900ff0477ac */ /* 0x000ee40008000a00 */
[----:B---3--:R-:W-:Y:S02]  /*0300*/  UIADD3 UR6, UP1, UPT, UR4, 0x80, URZ ;  /* 0x0000008004067890 */ /* 0x008fe4000ff3e0ff */
[----:B------:R-:W-:Y:S02]  /*0310*/  UIADD3 UR4, UP0, UPT, UR4, 0x180, URZ ;  /* 0x0000018004047890 */ /* 0x000fe4000ff1e0ff */
[----:B------:R-:W-:Y:S02]  /*0320*/  UIADD3.X UR7, UPT, UPT, URZ, UR5, URZ, UP1, !UPT ;  /* 0x00000005ff077290 */ /* 0x000fe40008ffe4ff */
[----:B------:R-:W-:-:S07]  /*0330*/  UIADD3.X UR5, UPT, UPT, URZ, UR5, URZ, UP0, !UPT ;  /* 0x00000005ff057290 */ /* 0x000fce00087fe4ff */
[----:B------:R3:W-:Y:S02]  /*0340*/  UTMACCTL.PF [UR6] ;  /* 0x00000000060079b9 */ /* 0x0007e40008040000 */
[----:B------:R3:W-:Y:S02]  /*0350*/  UTMACCTL.PF [UR4] ;  /* 0x00000000040079b9 */ /* 0x0007e40008040000 */
[----:B---3--:R-:W-:Y:S01]  /*0360*/  NOP ;  /* 0x0000000000007918 */ /* 0x008fe20000000000 */
.L_x_5:
[----:B------:R-:W-:Y:S05]  /*0370*/  BSYNC.RECONVERGENT B0 ;  /* 0x0000000000007941 */ /* 0x000fea0003800200 */
.L_x_4:
[----:B------:R-:W-:Y:S04]  /*0380*/  BSSY.RECONVERGENT B0, `(.L_x_6) ;  /* 0x000000a000007945 */ /* 0x000fe80003800200 */
        /* <DEDUP_REMOVED lines=9> */
.L_x_7:
[----:B------:R-:W-:Y:S05]  /*0420*/  BSYNC.RECONVERGENT B0 ;  /* 0x0000000000007941 */ /* 0x000fea0003800200 */
.L_x_6:
[----:B------:R-:W3:Y:S01]  /*0430*/  LDCU.64 UR4, c[0x0][0x888] ;  /* 0x00011100ff0477ac */ /* 0x000ee20008000a00 */
[----:B------:R-:W-:Y:S02]  /*0440*/  UISETP.EQ.U32.AND UP2, UPT, UR8, URZ, UPT ;  /* 0x000000ff0800728c */ /* 0x000fe4000bf42070 */
[----:B------:R-:W-:Y:S02]  /*0450*/  UPLOP3.LUT UP3, UPT, UPT, UPT, UPT, 0x80, 0x8 ;  /* 0x000000000008789c */ /* 0x000fe40003f6f070 */
[----:B---3--:R-:W-:-:S04]  /*0460*/  UISETP.NE.U32.AND UP0, UPT, UR4, URZ, UPT ;  /* 0x000000ff0400728c */ /* 0x008fc8000bf05070 */
[----:B------:R-:W-:-:S04]  /*0470*/  UISETP.NE.AND.EX UP1, UPT, UR5, URZ, UPT, UP0 ;  /* 0x000000ff0500728c */ /* 0x000fc8000bf25300 */
[----:B------:R-:W-:-:S04]  /*0480*/  UISETP.EQ.OR.EX UP4, UPT, UR9, URZ, !UP1, UP2 ;  /* 0x000000ff0900728c */ /* 0x000fc8000cf82720 */
[----:B------:R-:W-:-:S06]  /*0490*/  UP2UR UR4, UPR, URZ, 0x10 ;  /* 0x00000010ff047883 */ /* 0x000fcc0008000000 */
[----:B------:R-:W-:Y:S01]  /*04a0*/  MOV R95, UR4 ;  /* 0x00000004005f7c02 */ /* 0x000fe20008000f00 */
[----:B------:R-:W-:Y:S06]  /*04b0*/  BRA.U !UP4, `(.L_x_8) ;  /* 0x000000010c207547 */ /* 0x000fec000b800000 */
[----:B------:R-:W-:Y:S01]  /*04c0*/  UISETP.NE.U32.AND UP2, UPT, UR8, URZ, UPT ;  /* 0x000000ff0800728c */ /* 0x000fe2000bf45070 */
[----:B-----5:R-:W-:Y:S01]  /*04d0*/  FSETP.NEU.AND P0, PT, R41, RZ, PT ;  /* 0x000000ff2900720b */ /* 0x020fe20003f0d000 */
[----:B------:R-:W-:Y:S02]  /*04e0*/  USEL UR4, URZ, 0xffffffff, UP1 ;  /* 0xffffffffff047887 */ /* 0x000fe40008800000 */
[----:B------:R-:W-:-:S10]  /*04f0*/  UISETP.NE.AND.EX UP2, UPT, UR9, URZ, UPT, UP2 ;  /* 0x000000ff0900728c */ /* 0x000fd4000bf45320 */
[----:B------:R-:W-:Y:S01]  /*0500*/  VOTEU.ANY UP0, P0 ;  /* 0x0000000000ff7886 */ /* 0x000fe20000000100 */
[----:B------:R-:W-:-:S04]  /*0510*/  @!UP2 USEL UR4, URZ, 0xffffffff, UP0 ;  /* 0xffffffffff04a887 */ /* 0x000fc80008000000 */
[----:B------:R-:W-:-:S04]  /*0520*/  ULOP3.LUT UR4, UR4, 0x1, URZ, 0xc0, !UPT ;  /* 0x0000000104047892 */ /* 0x000fc8000f8ec0ff */
[----:B------:R-:W-:-:S11]  /*0530*/  UISETP.NE.U32.AND UP3, UPT, UR4, 0x1, UPT ;  /* 0x000000010400788c */ /* 0x000fd6000bf65070 */
.L_x_8:
[----:B------:R-:W3:Y:S01]  /*0540*/  SHFL.IDX PT, R0, R88, RZ, 0x1f ;  /* 0x00001fff58007589 */ /* 0x000ee200000e0000 */
[----:B------:R-:W-:Y:S02]  /*0550*/  UISETP.NE.AND UP5, UPT, UR18, 0x2, UPT ;  /* 0x000000021200788c */ /* 0x000fe4000bfa5270 */
[----:B------:R-:W-:Y:S02]  /*0560*/  UISETP.NE.AND UP0, UPT, UR18, 0x2, UPT ;  /* 0x000000021200788c */ /* 0x000fe4000bf05270 */
[----:B------:R-:W-:Y:S02]  /*0570*/  UISETP.NE.OR UP2, UPT, UR31, URZ, UP5 ;  /* 0x000000ff1f00728c */ /* 0x000fe4000af45670 */
[----:B------:R-:W-:-:S04]  /*0580*/  USEL UR45, URZ, 0x1, UP0 ;  /* 0x00000001ff2d7887 */ /* 0x000fc80008000000 */
[----:B------:R-:W-:Y:S02]  /*0590*/  PLOP3.LUT P3, PT, P1, PT, UP2, 0xae, 0xea ;  /* 0x0000000000ea781c */ /* 0x000fe40000f6f52e */
[----:B---3--:R-:W-:-:S13]  /*05a0*/  ISETP.NE.AND P0, PT, R0, RZ, PT ;  /* 0x000000ff0000720c */ /* 0x008fda0003f05270 */
[----:B------:R-:W-:Y:S05]  /*05b0*/  @P0 BRA `(.L_x_9) ;  /* 0x0000000000d40947 */ /* 0x000fea0003800000 */
[----:B------:R-:W-:Y:S01]  /*05c0*/  ELECT P0, URZ, PT ;  /* 0x0000000000ff782f */ /* 0x000fe20003800000 */
[----:B------:R-:W-:-:S12]  /*05d0*/  BSSY.RECONVERGENT B0, `(.L_x_9) ;  /* 0x0000033000007945 */ /* 0x000fd80003800200 */
[----:B------:R-:W-:Y:S05]  /*05e0*/  @!P0 BRA `(.L_x_10) ;  /* 0x0000000000c48947 */ /* 0x000fea0003800000 */
[----:B------:R-:W3:Y:S01]  /*05f0*/  S2UR UR5, SR_CgaCtaId ;  /* 0x00000000000579c3 */ /* 0x000ee20000008800 */
[----:B------:R-:W-:Y:S01]  /*0600*/  UMOV UR4, 0x400 ;  /* 0x0000040000047882 */ /* 0x000fe20000000000 */
[----:B------:R-:W-:Y:S02]  /*0610*/  UMOV UR6, 0x1 ;  /* 0x0000000100067882 */ /* 0x000fe40000000000 */
[----:B------:R-:W-:-:S04]  /*0620*/  UIADD3 UR6, UPT, UPT, -UR6, 0x100000, URZ ;  /* 0x0010000006067890 */ /* 0x000fc8000fffe1ff */
[----:B------:R-:W-:Y:S02]  /*0630*/  USHF.L.U32 UR7, UR6, 0xb, URZ ;  /* 0x0000000b06077899 */ /* 0x000fe400080006ff */
[----:B------:R-:W-:Y:S02]  /*0640*/  USHF.L.U32 UR6, UR6, 0x1, URZ ;  /* 0x0000000106067899 */ /* 0x000fe400080006ff */
[----:B---3--:R-:W-:Y:S01]  /*0650*/  ULEA UR4, UR5, UR4, 0x18 ;  /* 0x0000000405047291 */ /* 0x008fe2000f8ec0ff */
[----:B------:R-:W3:Y:S11]  /*0660*/  FENCE.VIEW.ASYNC.S ;  /* 0x00000000000073c6 */ /* 0x000ef60000000000 */
[----:B---3--:R3:W4:Y:S01]  /*0670*/  SYNCS.EXCH.64 URZ, [UR4], UR6 ;  /* 0x0000000604ff75b2 */ /* 0x0087220008000100 */
[----:B------:R3:W1:Y:S01]  /*0680*/  SYNCS.EXCH.64 URZ, [UR4+0xa0], UR6 ;  /* 0x0000a00604ff75b2 */ /* 0x0006620008000100 */
        /* <DEDUP_REMOVED lines=37> */
[----:B------:R3:W1:Y:S02]  /*08e0*/  SYNCS.EXCH.64 URZ, [UR4+0x138], UR6 ;  /* 0x0001380604ff75b2 */ /* 0x0006640008000100 */
[----:B---34-:R-:W-:Y:S01]  /*08f0*/  NOP ;  /* 0x0000000000007918 */ /* 0x018fe20000000000 */
.L_x_10:
[----:B------:R-:W-:Y:S05]  /*0900*/  BSYNC.RECONVERGENT B0 ;  /* 0x0000000000007941 */ /* 0x000fea0003800200 */
.L_x_9:
[----:B------:R-:W3:Y:S01]  /*0910*/  SHFL.IDX PT, R0, R88, RZ, 0x1f ;  /* 0x00001fff58007589 */ /* 0x000ee200000e0000 */
[----:B------:R-:W-:Y:S01]  /*0920*/  NOP ;  /* 0x0000000000007918 */ /* 0x000fe20000000000 */
[----:B---3--:R-:W-:-:S13]  /*0930*/  ISETP.NE.AND P0, PT, R0, 0x1, PT ;  /* 0x000000010000780c */ /* 0x008fda0003f05270 */
[----:B------:R-:W-:Y:S05]  /*0940*/  @P0 BRA `(.L_x_11) ;  /* 0x0000000000500947 */ /* 0x000fea0003800000 */
[----:B------:R-:W3:Y:S01]  /*0950*/  S2UR UR5, SR_CgaCtaId ;  /* 0x00000000000579c3 */ /* 0x000ee20000008800 */
[----:B------:R-:W-:Y:S01]  /*0960*/  UMOV UR4, 0x400 ;  /* 0x0000040000047882 */ /* 0x000fe20000000000 */
[----:B------:R-:W-:Y:S01]  /*0970*/  UMOV UR8, 0x20 ;  /* 0x0000002000087882 */ /* 0x000fe20000000000 */
[----:B------:R-:W-:Y:S01]  /*0980*/  UMOV UR6, 0x80 ;  /* 0x0000008000067882 */ /* 0x000fe20000000000 */
[----:B------:R-:W-:-:S04]  /*0990*/  UIADD3 UR8, UPT, UPT, -UR8, 0x100000, URZ ;  /* 0x0010000008087890 */ /* 0x000fc8000fffe1ff */
[----:B------:R-:W-:Y:S02]  /*09a0*/  USHF.L.U32 UR9, UR8, 0xb, URZ ;  /* 0x0000000b08097899 */ /* 0x000fe400080006ff */
[----:B------:R-:W-:Y:S02]  /*09b0*/  USHF.L.U32 UR8, UR8, 0x1, URZ ;  /* 0x0000000108087899 */ /* 0x000fe400080006ff */
[----:B------:R-:W-:-:S04]  /*09c0*/  UIADD3 UR6, UPT, UPT, -UR6, 0x100000, URZ ;  /* 0x0010000006067890 */ /* 0x000fc8000fffe1ff */
[----:B------:R-:W-:Y:S02]  /*09d0*/  USHF.L.U32 UR7, UR6, 0xb, URZ ;  /* 0x0000000b06077899 */ /* 0x000fe400080006ff */
[----:B------:R-:W-:Y:S01]  /*09e0*/  USHF.L.U32 UR6, UR6, 0x1, URZ ;  /* 0x0000000106067899 */ /* 0x000fe200080006ff */
[----:B------:R-:W-:Y:S01]  /*09f0*/  ELECT P0, URZ, PT ;  /* 0x0000000000ff782f */ /* 0x000fe20003800000 */
[----:B---3--:R-:W-:Y:S01]  /*0a00*/  ULEA UR4, UR5, UR4, 0x18 ;  /* 0x0000000405047291 */ /* 0x008fe2000f8ec0ff */
[----:B------:R-:W3:Y:S11]  /*0a10*/  FENCE.VIEW.ASYNC.S ;  /* 0x00000000000073c6 */ /* 0x000ef60000000000 */
[----:B---3--:R3:W4:Y:S01]  /*0a20*/  SYNCS.EXCH.64 URZ, [UR4+0x140], UR8 ;  /* 0x0001400804ff75b2 */ /* 0x0087220008000100 */
[----:B------:R3:W1:Y:S01]  /*0a30*/  SYNCS.EXCH.64 URZ, [UR4+0x158], UR6 ;  /* 0x0001580604ff75b2 */ /* 0x0006620008000100 */
[----:B------:R3:W1:Y:S01]  /*0a40*/  SYNCS.EXCH.64 URZ, [UR4+0x148], UR8 ;  /* 0x0001480804ff75b2 */ /* 0x0006620008000100 */
[----:B------:R3:W1:Y:S01]  /*0a50*/  SYNCS.EXCH.64 URZ, [UR4+0x160], UR6 ;  /* 0x0001600604ff75b2 */ /* 0x0006620008000100 */
[----:B------:R3:W1:Y:S01]  /*0a60*/  SYNCS.EXCH.64 URZ, [UR4+0x150], UR8 ;  /* 0x0001500804ff75b2 */ /* 0x0006620008000100 */
[----:B------:R3:W1:Y:S01]  /*0a70*/  SYNCS.EXCH.64 URZ, [UR4+0x168], UR6 ;  /* 0x0001680604ff75b2 */ /* 0x0006620008000100 */
[----:B------:R-:W-:Y:S01]  /*0a80*/  NOP ;  /* 0x0000000000007918 */ /* 0x000fe20000000000 */
.L_x_11:
[----:B------:R-:W2:Y:S01]  /*0a90*/  SHFL.IDX PT, R0, R88, RZ, 0x1f ;  /* 0x00001fff58007589 */ /* 0x000ea200000e0000 */
[----:B------:R-:W-:Y:S01]  /*0aa0*/  NOP ;  /* 0x0000000000007918 */ /* 0x000fe20000000000 */
[----:B--2---:R-:W-:-:S13]  /*0ab0*/  ISETP.NE.AND P0, PT, R0, 0x3, PT ;  /* 0x000000030000780c */ /* 0x004fda0003f05270 */
[----:B------:R-:W-:Y:S05]  /*0ac0*/  @P0 BRA `(.L_x_12) ;  /* 0x0000000000300947 */ /* 0x000fea0003800000 */
[----:B------:R-:W2:Y:S01]  /*0ad0*/  S2UR UR5, SR_CgaCtaId ;  /* 0x00000000000579c3 */ /* 0x000ea20000008800 */
[----:B---3--:R-:W-:Y:S01]  /*0ae0*/  UMOV UR4, 0x400 ;  /* 0x0000040000047882 */ /* 0x008fe20000000000 */
[----:B------:R-:W-:Y:S01]  /*0af0*/  UMOV UR6, 0x20 ;  /* 0x0000002000067882 */ /* 0x000fe20000000000 */
[----:B------:R-:W-:Y:S01]  /*0b00*/  ELECT P0, URZ, PT ;  /* 0x0000000000ff782f */ /* 0x000fe20003800000 */
[----:B------:R-:W-:-:S04]  /*0b10*/  UIADD3 UR6, UPT, UPT, -UR6, 0x100000, URZ ;  /* 0x0010000006067890 */ /* 0x000fc8000fffe1ff */
[----:B------:R-:W-:Y:S02]  /*0b20*/  USHF.L.U32 UR7, UR6, 0xb, URZ ;  /* 0x0000000b06077899 */ /* 0x000fe400080006ff */
[----:B------:R-:W-:Y:S02]  /*0b30*/  USHF.L.U32 UR6, UR6, 0x1, URZ ;  /* 0x0000000106067899 */ /* 0x000fe400080006ff */
[----:B--2---:R-:W-:Y:S01]  /*0b40*/  ULEA UR4, UR5, UR4, 0x18 ;  /* 0x0000000405047291 */ /* 0x004fe2000f8ec0ff */
[----:B------:R-:W2:Y:S11]  /*0b50*/  FENCE.VIEW.ASYNC.S ;  /* 0x00000000000073c6 */ /* 0x000eb60000000000 */
[----:B--2---:R2:W3:Y:S01]  /*0b60*/  SYNCS.EXCH.64 URZ, [UR4+0x170], UR6 ;  /* 0x0001700604ff75b2 */ /* 0x0044e20008000100 */
[----:B------:R2:W1:Y:S01]  /*0b70*/  SYNCS.EXCH.64 URZ, [UR4+0x178], UR6 ;  /* 0x0001780604ff75b2 */ /* 0x0004620008000100 */
[----:B------:R-:W-:Y:S01]  /*0b80*/  NOP ;  /* 0x0000000000007918 */ /* 0x000fe20000000000 */
.L_x_12:
[----:B------:R-:W4:Y:S01]  /*0b90*/  SHFL.IDX PT, R0, R88, RZ, 0x1f ;  /* 0x00001fff58007589 */ /* 0x000f2200000e0000 */
[----:B------:R-:W-:Y:S01]  /*0ba0*/  NOP ;  /* 0x0000000000007918 */ /* 0x000fe20000000000 */
[----:B----4-:R-:W-:-:S13]  /*0bb0*/  ISETP.NE.AND P0, PT, R0, 0x4, PT ;  /* 0x000000040000780c */ /* 0x010fda0003f05270 */
[----:B------:R-:W-:Y:S05]  /*0bc0*/  @P0 BRA `(.L_x_13) ;  /* 0x0000000000440947 */ /* 0x000fea0003800000 */
[----:B------:R-:W4:Y:S01]  /*0bd0*/  S2UR UR5, SR_CgaCtaId ;  /* 0x00000000000579c3 */ /* 0x000f220000008800 */
[----:B--23--:R-:W-:Y:S01]  /*0be0*/  UMOV UR4, 0x1e0 ;  /* 0x000001e000047882 */ /* 0x00cfe20000000000 */
[----:B------:R-:W-:Y:S01]  /*0bf0*/  UMOV UR6, 0x400 ;  /* 0x0000040000067882 */ /* 0x000fe20000000000 */
[----:B------:R-:W-:Y:S01]  /*0c00*/  USEL UR4, UR4, 0x1a0, UP3 ;  /* 0x000001a004047887 */ /* 0x000fe20009800000 */
[----:B------:R-:W-:Y:S01]  /*0c10*/  UMOV UR8, 0x1 ;  /* 0x0000000100087882 */ /* 0x000fe20000000000 */
[----:B------:R-:W-:Y:S01]  /*0c20*/  ELECT P0, URZ, PT ;  /* 0x0000000000ff782f */ /* 0x000fe20003800000 */
[----:B------:R-:W-:-:S04]  /*0c30*/  UIADD3 UR8, UPT, UPT, -UR8, 0x100000, URZ ;  /* 0x0010000008087890 */ /* 0x000fc8000fffe1ff */
[----:B------:R-:W-:Y:S02]  /*0c40*/  USHF.L.U32 UR9, UR8, 0xb, URZ ;  /* 0x0000000b08097899 */ /* 0x000fe400080006ff */
[----:B------:R-:W-:Y:S02]  /*0c50*/  USHF.L.U32 UR8, UR8, 0x1, URZ ;  /* 0x0000000108087899 */ /* 0x000fe400080006ff */
[----:B----4-:R-:W-:Y:S02]  /*0c60*/  ULEA UR6, UR5, UR6, 0x18 ;  /* 0x0000000605067291 */ /* 0x010fe4000f8ec0ff */
[----:B------:R-:W-:-:S04]  /*0c70*/  UIADD3 UR4, UPT, UPT, -UR4, 0x100000, URZ ;  /* 0x0010000004047890 */ /* 0x000fc8000fffe1ff */
[----:B------:R-:W-:Y:S02]  /*0c80*/  USHF.L.U32 UR5, UR4, 0xb, URZ ;  /* 0x0000000b04057899 */ /* 0x000fe400080006ff */
[----:B------:R-:W-:Y:S01]  /*0c90*/  USHF.L.U32 UR4, UR4, 0x1, URZ ;  /* 0x0000000104047899 */ /* 0x000fe200080006ff */
[----:B------:R-:W2:Y:S03]  /*0ca0*/  FENCE.VIEW.ASYNC.S ;  /* 0x00000000000073c6 */ /* 0x000ea60000000000 */
[----:B--2---:R4:W2:Y:S08]  /*0cb0*/  SYNCS.EXCH.64 URZ, [UR6+0x180], UR8 ;  /* 0x0001800806ff75b2 */ /* 0x0048b00008000100 */
[----:B------:R4:W3:Y:S02]  /*0cc0*/  SYNCS.EXCH.64 URZ, [UR6+0x188], UR4 ;  /* 0x0001880406ff75b2 */ /* 0x0008e40008000100 */
[----:B----4-:R-:W-:Y:S01]  /*0cd0*/  NOP ;  /* 0x0000000000007918 */ /* 0x010fe20000000000 */
.L_x_13:
[----:B------:R-:W4:Y:S01]  /*0ce0*/  SHFL.IDX PT, R0, R88, RZ, 0x1f ;  /* 0x00001fff58007589 */ /* 0x000f2200000e0000 */
[----:B------:R-:W-:Y:S01]  /*0cf0*/  ISETP.NE.OR P1, PT, RZ, UR18, !P1 ;  /* 0x00000012ff007c0c */ /* 0x000fe2000cf25670 */
[----:B------:R-:W-:Y:S01]  /*0d00*/  NOP ;  /* 0x0000000000007918 */ /* 0x000fe20000000000 */
[----:B----4-:R-:W-:-:S13]  /*0d10*/  ISETP.NE.AND P0, PT, R0, 0x5, PT ;  /* 0x000000050000780c */ /* 0x010fda0003f05270 */
[----:B------:R-:W-:Y:S05]  /*0d20*/  @P0 BRA `(.L_x_14) ;  /* 0x0000000000480947 */ /* 0x000fea0003800000 */
[----:B------:R-:W4:Y:S01]  /*0d30*/  S2UR UR5, SR_CgaCtaId ;  /* 0x00000000000579c3 */ /* 0x000f220000008800 */
[----:B--23--:R-:W-:Y:S01]  /*0d40*/  UMOV UR4, 0x400 ;  /* 0x0000040000047882 */ /* 0x00cfe20000000000 */
        /* <DEDUP_REMOVED lines=9> */
[----:B----4-:R-:W-:Y:S01]  /*0de0*/  ULEA UR4, UR5, UR4, 0x18 ;  /* 0x0000000405047291 */ /* 0x010fe2000f8ec0ff */
[----:B------:R-:W2:Y:S11]  /*0df0*/  FENCE.VIEW.ASYNC.S ;  /* 0x00000000000073c6 */ /* 0x000eb60000000000 */
[----:B--2---:R4:W2:Y:S01]  /*0e00*/  SYNCS.EXCH.64 URZ, [UR4+0x190], UR6 ;  /* 0x0001900604ff75b2 */ /* 0x0048a20008000100 */
[----:B------:R4:W3:Y:S01]  /*0e10*/  SYNCS.EXCH.64 URZ, [UR4+0x1a0], UR8 ;  /* 0x0001a00804ff75b2 */ /* 0x0008e20008000100 */
[----:B------:R4:W1:Y:S01]  /*0e20*/  SYNCS.EXCH.64 URZ, [UR4+0x198], UR6 ;  /* 0x0001980604ff75b2 */ /* 0x0008620008000100 */
[----:B------:R4:W1:Y:S02]  /*0e30*/  SYNCS.EXCH.64 URZ, [UR4+0x1a8], UR8 ;  /* 0x0001a80804ff75b2 */ /* 0x0008640008000100 */
[----:B----4-:R-:W-:Y:S01]  /*0e40*/  NOP ;  /* 0x0000000000007918 */ /* 0x010fe20000000000 */
.L_x_14:
[----:B--23--:R-:W2:Y:S01]  /*0e50*/  S2UR UR7, SR_CgaCtaId ;  /* 0x00000000000779c3 */ /* 0x00cea20000008800 */
[----:B------:R-:W-:Y:S01]  /*0e60*/  VOTEU.ALL UP0, P1 ;  /* 0x0000000000ff7886 */ /* 0x000fe20000800000 */
[----:B------:R-:W-:Y:S01]  /*0e70*/  UMOV UR4, 0x20 ;  /* 0x0000002000047882 */ /* 0x000fe20000000000 */
[----:B------:R-:W-:Y:S01]  /*0e80*/  NOP ;  /* 0x0000000000007918 */ /* 0x000fe20000000000 */
[----:B-1----:R-:W-:Y:S01]  /*0e90*/  LOP3.LUT R3, R96, 0x1f, RZ, 0xc0, !PT ;  /* 0x0000001f60037812 */ /* 0x002fe200078ec0ff */
[----:B------:R-:W-:Y:S01]  /*0ea0*/  UISETP.NE.AND UP4, UPT, UR18, URZ, UPT ;  /* 0x000000ff1200728c */ /* 0x000fe2000bf85270 */
[----:B------:R-:W-:Y:S01]  /*0eb0*/  @!UP0 UMOV UR6, 0x400 ;  /* 0x0000040000068882 */ /* 0x000fe20000000000 */
[----:B------:R-:W-:-:S04]  /*0ec0*/  @!UP0 UIADD3 UR4, UPT, UPT, -UR4, 0x100000, URZ ;  /* 0x0010000004048890 */ /* 0x000fc8000fffe1ff */
[----:B------:R-:W-:Y:S02]  /*0ed0*/  @!UP0 USHF.L.U32 UR5, UR4, 0xb, URZ ;  /* 0x0000000b04058899 */ /* 0x000fe400080006ff */
[----:B------:R-:W-:Y:S02]  /*0ee0*/  @!UP0 USHF.L.U32 UR4, UR4, 0x1, URZ ;  /* 0x0000000104048899 */ /* 0x000fe400080006ff */
[----:B--2---:R-:W-:Y:S01]  /*0ef0*/  @!UP0 ULEA UR6, UR7, UR6, 0x18 ;  /* 0x0000000607068291 */ /* 0x004fe2000f8ec0ff */
[----:B------:R-:W1:Y:S01]  /*0f00*/  LDCU UR7, c[0x0][0x36c] ;  /* 0x00006d80ff0777ac */ /* 0x000e620008000800 */
[----:B------:R-:W-:Y:S01]  /*0f10*/  VOTEU.ALL UP0, P1 ;  /* 0x0000000000ff7886 */ /* 0x000fe20000800000 */
[----:B------:R-:W2:Y:S09]  /*0f20*/  FENCE.VIEW.ASYNC.S ;  /* 0x00000000000073c6 */ /* 0x000eb20000000000 */
[----:B--2---:R2:W3:Y:S01]  /*0f30*/  @!UP0 SYNCS.EXCH.64 URZ, [UR6+0x1b0], UR4 ;  /* 0x0001b00406ff85b2 */ /* 0x0044e20008000100 */
[----:B-1----:R-:W-:-:S09]  /*0f40*/  UISETP.EQ.U32.AND UP6, UPT, UR7, 0x1, UPT ;  /* 0x000000010700788c */ /* 0x002fd2000bfc2070 */
[----:B--2---:R-:W-:Y:S05]  /*0f50*/  BRA.U !UP6, `(.L_x_15) ;  /* 0x000000010e087547 */ /* 0x004fea000b800000 */
[----:B---3--:R-:W-:Y:S01]  /*0f60*/  UCGABAR_ARV ;  /* 0x00000000000079c7 */ /* 0x008fe20008000000 */
[----:B------:R-:W-:Y:S05]  /*0f70*/  BRA `(.L_x_16) ;  /* 0x0000000000047947 */ /* 0x000fea0003800000 */
.L_x_15:
[----:B---3--:R-:W-:Y:S01]  /*0f80*/  NOP ;  /* 0x0000000000007918 */ /* 0x008fe20000000000 */
.L_x_16:
[----:B------:R-:W1:Y:S01]  /*0f90*/  S2UR UR20, SR_CTAID.X ;  /* 0x00000000001479c3 */ /* 0x000e620000002500 */
[----:B------:R-:W-:-:S05]  /*0fa0*/  CS2R.32 R94, SR_CgaSize ;  /* 0x00000000005e7805 */ /* 0x000fca0000008a00 */
[----:B------:R-:W-:-:S05]  /*0fb0*/  IMAD R94, R94, -0xa0, RZ ;  /* 0xffffff605e5e7824 */ /* 0x000fca00078e02ff */
[----:B------:R-:W-:-:S14]  /*0fc0*/  R2UR UR5, R94 ;  /* 0x000000005e0572ca */ /* 0x000fdc00000e0000 */
[----:B------:R-:W2:Y:S01]  /*0fd0*/  LDCU UR5, c[0x0][UR5+0x2b0] ;  /* 0x00005600050577ac */ /* 0x000ea20008000800 */
[----:B------:R-:W-:-:S05]  /*0fe0*/  CS2R.32 R94, SR_CgaSize ;  /* 0x00000000005e7805 */ /* 0x000fca0000008a00 */
[----:B------:R-:W-:-:S05]  /*0ff0*/  IMAD R94, R94, -0xa0, RZ ;  /* 0xffffff605e5e7824 */ /* 0x000fca00078e02ff */
[----:B------:R-:W-:-:S14]  /*1000*/  R2UR UR4, R94 ;  /* 0x000000005e0472ca */ /* 0x000fdc00000e0000 */
[----:B------:R-:W3:Y:S01]  /*1010*/  LDCU UR4, c[0x0][UR4+0x2b4] ;  /* 0x00005680040477ac */ /* 0x000ee20008000800 */
[----:B------:R-:W4:Y:S01]  /*1020*/  S2UR UR28, SR_CTAID.Y ;  /* 0x00000000001c79c3 */ /* 0x000f220000002600 */
[----:B------:R-:W-:-:S05]  /*1030*/  CS2R.32 R94, SR_CgaSize ;  /* 0x00000000005e7805 */ /* 0x000fca0000008a00 */
[----:B------:R-:W-:-:S05]  /*1040*/  IMAD R94, R94, -0xa0, RZ ;  /* 0xffffff605e5e7824 */ /* 0x000fca00078e02ff */
[----:B------:R-:W-:-:S14]  /*1050*/  R2UR UR7, R94 ;  /* 0x000000005e0772ca */ /* 0x000fdc00000e0000 */
[----:B------:R-:W3:Y:S01]  /*1060*/  LDCU UR7, c[0x0][UR7+0x2a0] ;  /* 0x00005400070777ac */ /* 0x000ee20008000800 */
[----:B------:R-:W-:-:S05]  /*1070*/  CS2R.32 R94, SR_CgaSize ;  /* 0x00000000005e7805 */ /* 0x000fca0000008a00 */
[----:B------:R-:W-:-:S05]  /*1080*/  IMAD R94, R94, -0xa0, RZ ;  /* 0xffffff605e5e7824 */ /* 0x000fca00078e02ff */
[----:B------:R-:W-:-:S14]  /*1090*/  R2UR UR8, R94 ;  /* 0x000000005e0872ca */ /* 0x000fdc00000e0000 */
[----:B------:R-:W3:Y:S01]  /*10a0*/  LDCU UR8, c[0x0][UR8+0x2a4] ;  /* 0x00005480080877ac */ /* 0x000ee20008000800 */
[----:B------:R-:W3:Y:S01]  /*10b0*/  LDCU UR19, c[0x0][0xb24] ;  /* 0x00016480ff1377ac */ /* 0x000ee20008000800 */
[----:B------:R-:W3:Y:S01]  /*10c0*/  LDCU UR39, c[0x0][0xb24] ;  /* 0x00016480ff2777ac */ /* 0x000ee20008000800 */
[----:B-1----:R-:W-:Y:S01]  /*10d0*/  I2FP.F32.U32 R2, UR20 ;  /* 0x0000001400027c45 */ /* 0x002fe20008201000 */
[----:B------:R-:W1:Y:S04]  /*10e0*/  LDCU UR23, c[0x0][0xb30] ;  /* 0x00016600ff1777ac */ /* 0x000e680008000800 */
[----:B--2---:R-:W-:Y:S01]  /*10f0*/  FMUL R2, R2, UR5 ;  /* 0x0000000502027c20 */ /* 0x004fe20008400000 */
[----:B----4-:R-:W-:-:S05]  /*1100*/  I2FP.F32.U32 R0, UR28 ;  /* 0x0000001c00007c45 */ /* 0x010fca0008201000 */
[----:B------:R-:W2:Y:S01]  /*1110*/  F2I.U32.TRUNC.NTZ R2, R2 ;  /* 0x0000000200027305 */ /* 0x000ea2000020f000 */
[----:B---3--:R-:W-:-:S07]  /*1120*/  FMUL R0, R0, UR4 ;  /* 0x0000000400007c20 */ /* 0x008fce0008400000 */
[----:B------:R-:W3:Y:S01]  /*1130*/  F2I.U32.TRUNC.NTZ R0, R0 ;  /* 0x0000000000007305 */ /* 0x000ee2000020f000 */
[----:B--2---:R-:W-:Y:S02]  /*1140*/  R2UR UR4, R2 ;  /* 0x00000000020472ca */ /* 0x004fe400000e0000 */
[----:B------:R-:W-:Y:S02]  /*1150*/  PRMT R2, RZ, 0x7610, R2 ;  /* 0x00007610ff027816 */ /* 0x000fe40000000002 */
[----:B---3--:R-:W-:Y:S02]  /*1160*/  R2UR UR6, R0 ;  /* 0x00000000000672ca */ /* 0x008fe400000e0000 */
[----:B------:R-:W-:-:S07]  /*1170*/  PRMT R0, RZ, 0x7610, R0 ;  /* 0x00007610ff007816 */ /* 0x000fce0000000000 */
[----:B------:R-:W-:-:S04]  /*1180*/  UIADD3 UR5, UPT, UPT, -UR4, URZ, URZ ;  /* 0x000000ff04057290 */ /* 0x000fc8000fffe1ff */
[----:B------:R-:W-:Y:S02]  /*1190*/  UIMAD UR5, UR7, UR5, UR20 ;  /* 0x00000005070572a4 */ /* 0x000fe4000f8e0214 */
[----:B------:R-:W-:-:S04]  /*11a0*/  UIADD3 UR4, UPT, UPT, -UR6, URZ, URZ ;  /* 0x000000ff06047290 */ /* 0x000fc8000fffe1ff */
[----:B------:R-:W-:Y:S01]  /*11b0*/  IMAD.U32 R94, RZ, RZ, UR5 ;  /* 0x00000005ff5e7e24 */ /* 0x000fe2000f8e00ff */
[----:B------:R-:W-:-:S06]  /*11c0*/  UIMAD UR4, UR8, UR4, UR28 ;  /* 0x00000004080472a4 */ /* 0x000fcc000f8e021c */
[----:B------:R-:W-:Y:S01]  /*11d0*/  IMAD.U32 R93, RZ, RZ, UR4 ;  /* 0x00000004ff5d7e24 */ /* 0x000fe2000f8e00ff */
[----:B-1----:R-:W-:Y:S06]  /*11e0*/  BRA.U UP4, `(.L_x_17) ;  /* 0x0000000104307547 */ /* 0x002fec000b800000 */
[----:B------:R-:W-:Y:S01]  /*11f0*/  R2UR UR5, R93 ;  /* 0x000000005d0572ca */ /* 0x000fe200000e0000 */
[----:B------:R-:W-:Y:S01]  /*1200*/  UMOV UR7, 0x3 ;  /* 0x0000000300077882 */ /* 0x000fe20000000000 */
[----:B------:R-:W-:-:S11]  /*1210*/  R2UR UR4, R94 ;  /* 0x000000005e0472ca */ /* 0x000fd600000e0000 */
[----:B------:R-:W-:-:S04]  /*1220*/  UISETP.NE.AND UP0, UPT, UR5, URZ, UPT ;  /* 0x000000ff0500728c */ /* 0x000fc8000bf05270 */
[----:B------:R-:W-:Y:S02]  /*1230*/  UISETP.LT.U32.OR UP0, UPT, UR4, 0x2, !UP0 ;  /* 0x000000020400788c */ /* 0x000fe4000c701470 */
[----:B------:R-:W-:Y:S02]  /*1240*/  ULOP3.LUT UR4, UR4, 0xfffffffe, URZ, 0xc0, !UPT ;  /* 0xfffffffe04047892 */ /* 0x000fe4000f8ec0ff */
[----:B------:R-:W-:Y:S02]  /*1250*/  USEL UR6, URZ, 0x1, !UP0 ;  /* 0x00000001ff067887 */ /* 0x000fe4000c000000 */
[----:B------:R-:W-:Y:S02]  /*1260*/  USEL UR5, URZ, 0x2, !UP0 ;  /* 0x00000002ff057887 */ /* 0x000fe4000c000000 */
[----:B------:R-:W-:Y:S02]  /*1270*/  USHF.L.U32 UR4, UR7, UR4, URZ ;  /* 0x0000000407047299 */ /* 0x000fe400080006ff */
[----:B------:R-:W-:-:S04]  /*1280*/  UIADD3 UR5, UPT, UPT, UR6, UR5, URZ ;  /* 0x0000000506057290 */ /* 0x000fc8000fffe0ff */
[----:B------:R-:W-:Y:S02]  /*1290*/  IMAD.U32 R0, RZ, RZ, UR4 ;  /* 0x00000004ff007e24 */ /* 0x000fe4000f8e00ff */
[----:B------:R-:W-:-:S07]  /*12a0*/  IMAD.U32 R2, RZ, RZ, UR5 ;  /* 0x00000005ff027e24 */ /* 0x000fce000f8e00ff */
.L_x_17:
[----:B------:R-:W1:Y:S01]  /*12b0*/  S2UR UR53, SR_CTAID.Z ;  /* 0x00000000003579c3 */ /* 0x000e620000002700 */
[----:B------:R-:W-:Y:S01]  /*12c0*/  UISETP.GE.AND UP0, UPT, UR19, 0x1, UPT ;  /* 0x000000011300788c */ /* 0x000fe2000bf06270 */
[----:B------:R-:W-:-:S08]  /*12d0*/  UMOV UR52, UR20 ;  /* 0x0000001400347c82 */ /* 0x000fd00008000000 */
[----:B------:R-:W-:Y:S05]  /*12e0*/  BRA.U !UP0, `(.L_x_18) ;  /* 0x0000000108d47547 */ /* 0x000fea000b800000 */
[----:B------:R-:W2:Y:S01]  /*12f0*/  LDCU.128 UR12, c[0x0][0xb10] ;  /* 0x00016200ff0c77ac */ /* 0x000ea20008000c00 */
[----:B------:R-:W3:Y:S01]  /*1300*/  LDCU UR21, c[0x0][0xb0c] ;  /* 0x00016180ff1577ac */ /* 0x000ee20008000800 */
[----:B------:R-:W4:Y:S01]  /*1310*/  LDCU UR6, c[0x0][0x370] ;  /* 0x00006e00ff0677ac */ /* 0x000f220008000800 */
[----:B------:R-:W1:Y:S01]  /*1320*/  LDCU UR7, c[0x0][0x374] ;  /* 0x00006e80ff0777ac */ /* 0x000e620008000800 */
[----:B------:R-:W1:Y:S01]  /*1330*/  LDCU UR22, c[0x0][0xb20] ;  /* 0x00016400ff1677ac */ /* 0x000e620008000800 */
[----:B--2---:R-:W-:Y:S02]  /*1340*/  UIMAD.WIDE.U32 UR4, UR20, UR12, URZ ;  /* 0x0000000c140472a5 */ /* 0x004fe4000f8e00ff */
[----:B---3--:R-:W-:Y:S01]  /*1350*/  UISETP.NE.AND UP0, UPT, UR21, 0x1, UPT ;  /* 0x000000011500788c */ /* 0x008fe2000bf05270 */
[----:B------:R-:W2:Y:S01]  /*1360*/  LDCU.64 UR8, c[0x0][0xb28] ;  /* 0x00016500ff0877ac */ /* 0x000ea20008000a00 */
[----:B----4-:R-:W-:-:S03]  /*1370*/  UIMAD.WIDE.U32 UR10, UR6, UR12, URZ ;  /* 0x0000000c060a72a5 */ /* 0x010fc6000f8e00ff */
[----:B------:R-:W-:Y:S01]  /*1380*/  UMOV UR4, UR5 ;  /* 0x0000000500047c82 */ /* 0x000fe20008000000 */
[----:B------:R-:W-:Y:S02]  /*1390*/  UISETP.NE.AND UP2, UPT, UR19, 0x1, UPT ;  /* 0x000000011300788c */ /* 0x000fe4000bf45270 */
[----:B------:R-:W-:Y:S01]  /*13a0*/  USHF.R.U32.HI UR4, URZ, UR13, UR4 ;  /* 0x0000000dff047299 */ /* 0x000fe20008011604 */
[----:B------:R-:W-:Y:S01]  /*13b0*/  UMOV UR10, UR11 ;  /* 0x0000000b000a7c82 */ /* 0x000fe20008000000 */
[----:B------:R-:W-:Y:S02]  /*13c0*/  UIMAD.WIDE.U32 UR16, UR28, UR15, URZ ;  /* 0x0000000f1c1072a5 */ /* 0x000fe4000f8e00ff */
[----:B------:R-:W-:Y:S02]  /*13d0*/  USEL UR5, UR20, UR4, !UP0 ;  /* 0x0000000414057287 */ /* 0x000fe4000c000000 */
[----:B------:R-:W-:Y:S02]  /*13e0*/  @UP0 USHF.R.U32.HI UR6, URZ, UR13, UR10 ;  /* 0x0000000dff060299 */ /* 0x000fe4000801160a */
[----:B------:R-:W-:-:S02]  /*13f0*/  UISETP.NE.AND UP0, UPT, UR14, 0x1, UPT ;  /* 0x000000010e00788c */ /* 0x000fc4000bf05270 */
[----:B-1----:R-:W-:Y:S02]  /*1400*/  UIMAD.WIDE.U32 UR10, UR7, UR15, URZ ;  /* 0x0000000f070a72a5 */ /* 0x002fe4000f8e00ff */
[----:B--2---:R-:W-:Y:S01]  /*1410*/  UIMAD.WIDE.U32 UR12, UR6, UR8, URZ ;  /* 0x00000008060c72a5 */ /* 0x004fe2000f8e00ff */
[----:B------:R-:W-:Y:S01]  /*1420*/  UMOV UR4, UR17 ;  /* 0x0000001100047c82 */ /* 0x000fe20008000000 */
[----:B------:R-:W-:-:S03]  /*1430*/  UIADD3 UR52, UPT, UPT, -UR5, URZ, URZ ;  /* 0x000000ff05347290 */ /* 0x000fc6000fffe1ff */
[----:B------:R-:W-:Y:S01]  /*1440*/  UMOV UR10, UR11 ;  /* 0x0000000b000a7c82 */ /* 0x000fe20008000000 */
[----:B------:R-:W-:Y:S02]  /*1450*/  USHF.R.U32.HI UR4, URZ, UR22, UR4 ;  /* 0x00000016ff047299 */ /* 0x000fe40008011604 */
[----:B------:R-:W-:Y:S01]  /*1460*/  @UP0 USHF.R.U32.HI UR7, URZ, UR22, UR10 ;  /* 0x00000016ff070299 */ /* 0x000fe2000801160a */
[----:B------:R-:W-:Y:S01]  /*1470*/  UMOV UR12, UR13 ;  /* 0x0000000d000c7c82 */ /* 0x000fe20008000000 */
[----:B------:R-:W-:Y:S02]  /*1480*/  USEL UR4, UR28, UR4, !UP0 ;  /* 0x000000041c047287 */ /* 0x000fe4000c000000 */
[----:B------:R-:W-:Y:S02]  /*1490*/  UIMAD.WIDE.U32 UR10, UR7, UR8, URZ ;  /* 0x00000008070a72a5 */ /* 0x000fe4000f8e00ff */
[----:B------:R-:W-:Y:S02]  /*14a0*/  @UP2 USHF.R.U32.HI UR6, URZ, UR9, UR12 ;  /* 0x00000009ff062299 */ /* 0x000fe4000801160c */
[----:B------:R-:W-:-:S02]  /*14b0*/  UIMAD.WIDE.U32 UR12, UR4, UR8, URZ ;  /* 0x00000008040c72a5 */ /* 0x000fc4000f8e00ff */
[----:B------:R-:W-:Y:S01]  /*14c0*/  UIMAD UR52, UR21, UR52, UR20 ;  /* 0x00000034153472a4 */ /* 0x000fe2000f8e0214 */
[----:B------:R-:W-:Y:S02]  /*14d0*/  UMOV UR10, UR11 ;  /* 0x0000000b000a7c82 */ /* 0x000fe40008000000 */
[----:B------:R-:W-:Y:S02]  /*14e0*/  @UP2 USHF.R.U32.HI UR7, URZ, UR9, UR10 ;  /* 0x00000009ff072299 */ /* 0x000fe4000801160a */
[----:B------:R-:W-:Y:S02]  /*14f0*/  UIMAD UR10, UR6, UR19, URZ ;  /* 0x00000013060a72a4 */ /* 0x000fe4000f8e02ff */
[----:B------:R-:W-:-:S04]  /*1500*/  UIMAD UR7, UR7, UR19, URZ ;  /* 0x00000013070772a4 */ /* 0x000fc8000f8e02ff */
[----:B------:R-:W-:-:S03]  /*1510*/  UISETP.GE.AND UP0, UPT, UR4, UR7, UPT ;  /* 0x000000070400728c */ /* 0x000fc6000bf06270 */
[----:B------:R-:W-:Y:S01]  /*1520*/  UMOV UR7, UR13 ;  /* 0x0000000d00077c82 */ /* 0x000fe20008000000 */
[----:B------:R-:W-:Y:S02]  /*1530*/  UISETP.GE.OR UP0, UPT, UR5, UR10, UP0 ;  /* 0x0000000a0500728c */ /* 0x000fe40008706670 */
[----:B------:R-:W-:Y:S02]  /*1540*/  UIMAD.WIDE.U32 UR10, UR5, UR8, URZ ;  /* 0x00000008050a72a5 */ /* 0x000fe4000f8e00ff */
[----:B------:R-:W-:Y:S02]  /*1550*/  USHF.R.U32.HI UR7, URZ, UR9, UR7 ;  /* 0x00000009ff077299 */ /* 0x000fe40008011607 */
[----:B------:R-:W-:Y:S02]  /*1560*/  UIADD3 UR10, UPT, UPT, -UR4, URZ, URZ ;  /* 0x000000ff040a7290 */ /* 0x000fe4000fffe1ff */
[----:B------:R-:W-:Y:S02]  /*1570*/  USEL UR7, UR4, UR7, !UP2 ;  /* 0x0000000704077287 */ /* 0x000fe4000d000000 */
[----:B------:R-:W-:Y:S01]  /*1580*/  UIMAD UR10, UR14, UR10, UR28 ;  /* 0x0000000a0e0a72a4 */ /* 0x000fe2000f8e021c */
[----:B------:R-:W-:-:S02]  /*1590*/  @!UP0 UMOV UR8, UR11 ;  /* 0x0000000b00088c82 */ /* 0x000fc40008000000 */
[----:B------:R-:W-:Y:S02]  /*15a0*/  @!UP0 USHF.R.U32.HI UR8, URZ, UR9, UR8 ;  /* 0x00000009ff088299 */ /* 0x000fe40008011608 */
[----:B------:R-:W-:Y:S02]  /*15b0*/  UIADD3 UR9, UPT, UPT, -UR7, URZ, URZ ;  /* 0x000000ff07097290 */ /* 0x000fe4000fffe1ff */
[----:B------:R-:W-:Y:S02]  /*15c0*/  @!UP0 USEL UR8, UR5, UR8, !UP2 ;  /* 0x0000000805088287 */ /* 0x000fe4000d000000 */
[----:B------:R-:W-:Y:S02]  /*15d0*/  UIMAD UR9, UR19, UR9, UR4 ;  /* 0x00000009130972a4 */ /* 0x000fe4000f8e0204 */
[----:B------:R-:W-:Y:S02]  /*15e0*/  @!UP0 UIADD3 UR7, UPT, UPT, UR7, -UR8, URZ ;  /* 0x8000000807078290 */ /* 0x000fe4000fffe0ff */
[----:B------:R-:W-:-:S02]  /*15f0*/  @!UP0 UIMAD UR6, UR9, UR6, UR8 ;  /* 0x00000006090682a4 */ /* 0x000fc4000f8e0208 */
[----:B------:R-:W-:-:S04]  /*1600*/  @!UP0 UIMAD UR4, UR7, UR19, UR5 ;  /* 0x00000013070482a4 */ /* 0x000fc8000f8e0205 */
[----:B------:R-:W-:Y:S01]  /*1610*/  UIMAD UR28, UR4, UR14, UR10 ;  /* 0x0000000e041c72a4 */ /* 0x000fe2000f8e020a */
[----:B------:R-:W-:Y:S02]  /*1620*/  @!UP0 UMOV UR5, UR6 ;  /* 0x0000000600058c82 */ /* 0x000fe40008000000 */
[----:B------:R-:W-:-:S12]  /*1630*/  UIMAD UR52, UR5, UR21, UR52 ;  /* 0x00000015053472a4 */ /* 0x000fd8000f8e0234 */
.L_x_18:
[----:B------:R-:W-:-:S09]  /*1640*/  UISETP.NE.AND UP0, UPT, UR23, 0x1, UPT ;  /* 0x000000011700788c */ /* 0x000fd2000bf05270 */
[----:B------:R-:W-:Y:S05]  /*1650*/  BRA.U UP0, `(.L_x_19) ;  /* 0x0000000100407547 */ /* 0x000fea000b800000 */
[----:B------:R-:W2:Y:S01]  /*1660*/  LDCU.128 UR8, c[0x0][0xb10] ;  /* 0x00016200ff0877ac */ /* 0x000ea20008000c00 */
[----:B------:R-:W3:Y:S01]  /*1670*/  LDCU UR12, c[0x0][0xb0c] ;  /* 0x00016180ff0c77ac */ /* 0x000ee20008000800 */
[----:B------:R-:W4:Y:S01]  /*1680*/  LDCU UR13, c[0x0][0xb20] ;  /* 0x00016400ff0d77ac */ /* 0x000f220008000800 */
[----:B--2---:R-:W-:Y:S02]  /*1690*/  UIMAD.WIDE.U32 UR4, UR52, UR8, URZ ;  /* 0x00000008340472a5 */ /* 0x004fe4000f8e00ff */
[----:B------:R-:W-:Y:S02]  /*16a0*/  UIMAD.WIDE.U32 UR6, UR28, UR11, URZ ;  /* 0x0000000b1c0672a5 */ /* 0x000fe4000f8e00ff */
[----:B---3--:R-:W-:Y:S02]  /*16b0*/  UISETP.NE.AND UP0, UPT, UR12, 0x1, UPT ;  /* 0x000000010c00788c */ /* 0x008fe4000bf05270 */
[----:B------:R-:W-:-:S03]  /*16c0*/  USHF.R.U32.HI UR5, URZ, UR9, UR5 ;  /* 0x00000009ff057299 */ /* 0x000fc60008011605 */
[----:B------:R-:W-:Y:S01]  /*16d0*/  UMOV UR4, UR7 ;  /* 0x0000000700047c82 */ /* 0x000fe20008000000 */
[----:B------:R-:W-:Y:S02]  /*16e0*/  USEL UR5, UR52, UR5, !UP0 ;  /* 0x0000000534057287 */ /* 0x000fe4000c000000 */
[----:B------:R-:W-:Y:S02]  /*16f0*/  UISETP.NE.AND UP0, UPT, UR10, 0x1, UPT ;  /* 0x000000010a00788c */ /* 0x000fe4000bf05270 */
[----:B----4-:R-:W-:-:S04]  /*1700*/  USHF.R.U32.HI UR4, URZ, UR13, UR4 ;  /* 0x0000000dff047299 */ /* 0x010fc80008011604 */
[----:B------:R-:W-:-:S04]  /*1710*/  USEL UR4, UR28, UR4, !UP0 ;  /* 0x000000041c047287 */ /* 0x000fc8000c000000 */
[----:B------:R-:W-:Y:S02]  /*1720*/  UIADD3 UR6, UPT, UPT, -UR4, UR5, URZ ;  /* 0x0000000504067290 */ /* 0x000fe4000fffe1ff */
[----:B------:R-:W-:Y:S02]  /*1730*/  UIADD3 UR4, UPT, UPT, UR4, -UR5, URZ ;  /* 0x8000000504047290 */ /* 0x000fe4000fffe0ff */
[----:B------:R-:W-:Y:S02]  /*1740*/  UIMAD UR28, UR6, UR10, UR28 ;  /* 0x0000000a061c72a4 */ /* 0x000fe4000f8e021c */
[----:B------:R-:W-:-:S12]  /*1750*/  UIMAD UR52, UR4, UR12, UR52 ;  /* 0x0000000c043472a4 */ /* 0x000fd8000f8e0234 */
.L_x_19:
[----:B------:R-:W-:Y:S05]  /*1760*/  BRA.U !UP6, `(.L_x_20) ;  /* 0x000000010e0c7547 */ /* 0x000fea000b800000 */
[----:B------:R-:W-:Y:S01]  /*1770*/  UCGABAR_WAIT ;  /* 0x0000000000007dc7 */ /* 0x000fe20008000000 */
[----:B------:R-:W-:Y:S01]  /*1780*/  CCTL.IVALL ;  /* 0x00000000ff00798f */ /* 0x000fe20002000000 */
[----:B------:R-:W-:Y:S05]  /*1790*/  BRA `(.L_x_21) ;  /* 0x0000000000047947 */ /* 0x000fea0003800000 */
.L_x_20:
[----:B------:R-:W-:Y:S06]  /*17a0*/  BAR.SYNC.DEFER_BLOCKING 0x0 ;  /* 0x0000000000007b1d */ /* 0x000fec0000010000 */
.L_x_21:
[----:B------:R-:W-:Y:S05]  /*17b0*/  BRA.U UP5, `(.L_x_22) ;  /* 0x0000002105647547 */ /* 0x000fea000b800000 */
[----:B------:R-:W2:Y:S01]  /*17c0*/  LDCU UR5, c[0x0][0x388] ;  /* 0x00007100ff0577ac */ /* 0x000ea20008000800 */
[----:B------:R-:W-:Y:S01]  /*17d0*/  PLOP3.LUT P1, PT, PT, PT, UP3, 0x80, 0x8 ;  /* 0x000000000008781c */ /* 0x000fe20003f2f038 */
[----:B------:R-:W-:Y:S01]  /*17e0*/  IMAD.MOV.U32 R2, RZ, RZ, RZ ;  /* 0x000000ffff027224 */ /* 0x000fe200078e00ff */
[----:B------:R-:W-:Y:S01]  /*17f0*/  ISETP.EQ.OR P2, PT, R3, RZ, P3 ;  /* 0x000000ff0300720c */ /* 0x000fe20001f42670 */
[----:B------:R-:W3:Y:S01]  /*1800*/  LDCU UR6, c[0x0][0x38c] ;  /* 0x00007180ff0677ac */ /* 0x000ee20008000800 */
[----:B------:R-:W-:Y:S01]  /*1810*/  PLOP3.LUT P1, PT, P1, PT, PT, 0x8, 0x80 ;  /* 0x000000000080781c */ /* 0x000fe20000f2e170 */
[----:B------:R-:W4:Y:S01]  /*1820*/  LDCU UR48, c[0x0][0x390] ;  /* 0x00007200ff3077ac */ /* 0x000f220008000800 */
[----:B------:R-:W-:Y:S01]  /*1830*/  UISETP.NE.AND UP1, UPT, UR18, URZ, UPT ;  /* 0x000000ff1200728c */ /* 0x000fe2000bf25270 */
[----:B------:R-:W1:Y:S01]  /*1840*/  LDCU UR47, c[0x0][0x370] ;  /* 0x00006e00ff2f77ac */ /* 0x000e620008000800 */
[----:B--2---:R-:W-:Y:S02]  /*1850*/  UIADD3 UR5, UPT, UPT, UR5, 0x1f, URZ ;  /* 0x0000001f05057890 */ /* 0x004fe4000fffe0ff */
[----:B------:R-:W-:-:S02]  /*1860*/  USEL UR33, UR45, 0x2, UP1 ;  /* 0x000000022d217887 */ /* 0x000fc40008800000 */
[----:B------:R-:W-:Y:S01]  /*1870*/  USHF.R.S32.HI UR4, URZ, 0x1f, UR5 ;  /* 0x0000001fff047899 */ /* 0x000fe20008011405 */
[----:B------:R-:W2:Y:S03]  /*1880*/  LDCU.64 UR36, c[0x0][0x348] ;  /* 0x00006900ff2477ac */ /* 0x000ea60008000a00 */
[----:B------:R-:W-:Y:S02]  /*1890*/  ULEA.HI UR4, UR4, UR5, URZ, 0x5 ;  /* 0x0000000504047291 */ /* 0x000fe4000f8f28ff */
[----:B------:R-:W-:Y:S02]  /*18a0*/  USHF.L.U32 UR5, UR20, 0x5, URZ ;  /* 0x0000000514057899 */ /* 0x000fe400080006ff */
[----:B------:R-:W-:Y:S02]  /*18b0*/  USHF.R.S32.HI UR4, URZ, 0x5, UR4 ;  /* 0x00000005ff047899 */ /* 0x000fe40008011404 */
[----:B------:R-:W-:-:S02]  /*18c0*/  ULOP3.LUT UR50, UR5, 0x20, URZ, 0xc0, !UPT ;  /* 0x0000002005327892 */ /* 0x000fc4000f8ec0ff */
[----:B---3--:R-:W-:Y:S02]  /*18d0*/  UIMAD UR4, UR4, UR6, URZ ;  /* 0x00000006040472a4 */ /* 0x008fe4000f8e02ff */
[----:B------:R-:W-:Y:S02]  /*18e0*/  USHF.L.U32 UR51, UR20, 0x7, URZ ;  /* 0x0000000714337899 */ /* 0x000fe400080006ff */
[----:B----4-:R-:W-:Y:S01]  /*18f0*/  UIMAD UR48, UR4, UR48, URZ ;  /* 0x00000030043072a4 */ /* 0x010fe2000f8e02ff */
[----:B------:R-:W3:Y:S03]  /*1900*/  LDCU UR46, c[0x0][0x374] ;  /* 0x00006e80ff2e77ac */ /* 0x000ee60008000800 */
[----:B------:R-:W-:Y:S02]  /*1910*/  UISETP.NE.AND UP2, UPT, UR48, URZ, UPT ;  /* 0x000000ff3000728c */ /* 0x000fe4000bf45270 */
[----:B------:R-:W-:Y:S01]  /*1920*/  UISETP.LT.U32.AND UP0, UPT, UR48, 0x14, UPT ;  /* 0x000000143000788c */ /* 0x000fe2000bf01070 */
[----:B------:R-:W-:Y:S01]  /*1930*/  UMOV UR23, 0x1 ;  /* 0x0000000100177882 */ /* 0x000fe20000000000 */
[----:B------:R-:W-:-:S02]  /*1940*/  UMOV UR26, URZ ;  /* 0x000000ff001a7c82 */ /* 0x000fc40008000000 */
[----:B------:R-:W-:Y:S01]  /*1950*/  USEL UR4, UR48, 0x14, UP0 ;  /* 0x0000001430047887 */ /* 0x000fe20008000000 */
[----:B------:R-:W-:Y:S01]  /*1960*/  UMOV UR27, URZ ;  /* 0x000000ff001b7c82 */ /* 0x000fe20008000000 */
[----:B------:R-:W-:Y:S02]  /*1970*/  UMOV UR34, URZ ;  /* 0x000000ff00227c82 */ /* 0x000fe40008000000 */
[----:B------:R-:W-:Y:S02]  /*1980*/  UIADD3 UR5, UPT, UPT, UR4, -0x1, URZ ;  /* 0xffffffff04057890 */ /* 0x000fe4000fffe0ff */
[----:B------:R-:W-:Y:S02]  /*1990*/  @!UP2 UIADD3 UR5, UPT, UPT, UR4, URZ, URZ ;  /* 0x000000ff0405a290 */ /* 0x000fe4000fffe0ff */
[----:B------:R-:W-:Y:S02]  /*19a0*/  UIADD3 UR45, UPT, UPT, UR48, -UR4, URZ ;  /* 0x80000004302d7290 */ /* 0x000fe4000fffe0ff */
[----:B-123--:R-:W-:-:S12]  /*19b0*/  UIADD3 UR49, UPT, UPT, UR5, 0x1, URZ ;  /* 0x0000000105317890 */ /* 0x00efd8000fffe0ff */
.L_x_40:
[----:B------:R-:W1:Y:S01]  /*19c0*/  S2UR UR25, SR_CgaCtaId ;  /* 0x00000000001979c3 */ /* 0x000e620000008800 */
[----:B------:R-:W-:Y:S01]  /*19d0*/  UMOV UR4, 0x400 ;  /* 0x0000040000047882 */ /* 0x000fe20000000000 */
[----:B------:R-:W-:Y:S01]  /*19e0*/  MOV R0, UR23 ;  /* 0x0000001700007c02 */ /* 0x000fe20008000f00 */
[----:B------:R-:W-:Y:S02]  /*19f0*/  UISETP.NE.AND UP0, UPT, UR48, URZ, UPT ;  /* 0x000000ff3000728c */ /* 0x000fe4000bf05270 */
[----:B------:R-:W-:Y:S01]  /*1a00*/  ULEA UR10, UR28, UR50, 0x6 ;  /* 0x000000321c0a7291 */ /* 0x000fe2000f8e30ff */
[----:B------:R-:W-:Y:S01]  /*1a10*/  SHF.L.U32 R0, R0, 0x1f, RZ ;  /* 0x0000001f00007819 */ /* 0x000fe200000006ff */
[----:B------:R-:W-:Y:S01]  /*1a20*/  UMOV UR24, URZ ;  /* 0x000000ff00187c82 */ /* 0x000fe20008000000 */
[----:B------:R-:W-:Y:S01]  /*1a30*/  UMOV UR13, URZ ;  /* 0x000000ff000d7c82 */ /* 0x000fe20008000000 */
[----:B------:R-:W-:Y:S01]  /*1a40*/  UMOV UR12, URZ ;  /* 0x000000ff000c7c82 */ /* 0x000fe20008000000 */
[----:B-1----:R-:W-:-:S04]  /*1a50*/  ULEA UR25, UR25, UR4, 0x18 ;  /* 0x0000000419197291 */ /* 0x002fc8000f8ec0ff */
[----:B------:R-:W-:-:S09]  /*1a60*/  ULEA UR4, UR26, UR25, 0x3 ;  /* 0x000000191a047291 */ /* 0x000fd2000f8e18ff */
[----:B------:R1:W2:Y:S01]  /*1a70*/  SYNCS.PHASECHK.TRANS64.TRYWAIT P0, [UR4+0xa0], R0 ;  /* 0x0000a000ff0075a7 */ /* 0x0002a20008001104 */
[----:B------:R-:W-:-:S04]  /*1a80*/  ULEA.HI UR4, UR52, UR52, URZ, 0x1 ;  /* 0x0000003434047291 */ /* 0x000fc8000f8f08ff */
[----:B------:R-:W-:-:S04]  /*1a90*/  USHF.L.U32 UR4, UR4, 0x7, URZ ;  /* 0x0000000704047899 */ /* 0x000fc800080006ff */
[----:B------:R-:W-:-:S04]  /*1aa0*/  ULOP3.LUT UR4, UR4, 0xffffff00, URZ, 0xc0, !UPT ;  /* 0xffffff0004047892 */ /* 0x000fc8000f8ec0ff */
[----:B------:R-:W-:Y:S01]  /*1ab0*/  ULOP3.LUT UR35, UR4, 0x80, UR51, 0xf8, !UPT ;  /* 0x0000008004237892 */ /* 0x000fe2000f8ef833 */
[----:B------:R-:W-:Y:S11]  /*1ac0*/  BRA.U !UP0, `(.L_x_23) ;  /* 0x0000000508607547 */ /* 0x000ff6000b800000 */
[----:B------:R-:W3:Y:S01]  /*1ad0*/  LDCU.128 UR16, c[0x0][0x480] ;  /* 0x00009000ff1077ac */ /* 0x000ee20008000c00 */
[----:B------:R-:W4:Y:S01]  /*1ae0*/  LDCU.64 UR20, c[0x0][0x490] ;  /* 0x00009200ff1477ac */ /* 0x000f220008000a00 */
[----:B------:R-:W1:Y:S01]  /*1af0*/  LDCU.64 UR12, c[0x0][0x4b0] ;  /* 0x00009600ff0c77ac */ /* 0x000e620008000a00 */
[----:B------:R-:W1:Y:S01]  /*1b00*/  LDCU.64 UR8, c[0x0][0x4d0] ;  /* 0x00009a00ff0877ac */ /* 0x000e620008000a00 */
[----:B------:R-:W1:Y:S01]  /*1b10*/  LDCU UR43, c[0x0][0x390] ;  /* 0x00007200ff2b77ac */ /* 0x000e620008000800 */
[----:B---3--:R-:W-:Y:S02]  /*1b20*/  UIMAD.WIDE.U32 UR4, UR35, UR17, URZ ;  /* 0x00000011230472a5 */ /* 0x008fe4000f8e00ff */
[----:B------:R-:W-:Y:S01]  /*1b30*/  UISETP.NE.AND UP0, UPT, UR16, 0x1, UPT ;  /* 0x000000011000788c */ /* 0x000fe2000bf05270 */
[----:B------:R-:W3:Y:S04]  /*1b40*/  LDCU UR44, c[0x0][0x38c] ;  /* 0x00007180ff2c77ac */ /* 0x000ee80008000800 */
[----:B------:R-:W-:Y:S01]  /*1b50*/  UMOV UR4, UR5 ;  /* 0x0000000500047c82 */ /* 0x000fe20008000000 */
[----:B------:R-:W1:Y:S01]  /*1b60*/  LDCU.64 UR14, c[0x0][0x4b8] ;  /* 0x00009700ff0e77ac */ /* 0x000e620008000a00 */
[----:B------:R-:W-:-:S02]  /*1b70*/  USHF.R.U32.HI UR6, URZ, UR18, UR4 ;  /* 0x00000012ff067299 */ /* 0x000fc40008011604 */
[----:B------:R-:W-:Y:S02]  /*1b80*/  UIADD3 UR34, UPT, UPT, UR49, UR27, URZ ;  /* 0x0000001b31227290 */ /* 0x000fe4000fffe0ff */
[----:B------:R-:W-:Y:S02]  /*1b90*/  USEL UR6, UR35, UR6, !UP0 ;  /* 0x0000000623067287 */ /* 0x000fe4000c000000 */
[----:B------:R-:W-:Y:S02]  /*1ba0*/  UISETP.NE.AND UP0, UPT, UR19, 0x1, UPT ;  /* 0x000000011300788c */ /* 0x000fe4000bf05270 */
[----:B----4-:R-:W-:Y:S02]  /*1bb0*/  UIMAD.WIDE.U32 UR4, UR6, UR20, URZ ;  /* 0x00000014060472a5 */ /* 0x010fe4000f8e00ff */
[----:B------:R-:W-:Y:S01]  /*1bc0*/  UIADD3 UR7, UPT, UPT, -UR6, URZ, URZ ;  /* 0x000000ff06077290 */ /* 0x000fe2000fffe1ff */
[----:B------:R-:W-:-:S03]  /*1bd0*/  UMOV UR24, URZ ;  /* 0x000000ff00187c82 */ /* 0x000fc60008000000 */
[----:B------:R-:W-:Y:S01]  /*1be0*/  UIMAD UR7, UR16, UR7, UR35 ;  /* 0x00000007100772a4 */ /* 0x000fe2000f8e0223 */
[----:B------:R-:W-:Y:S02]  /*1bf0*/  UMOV UR4, UR5 ;  /* 0x0000000500047c82 */ /* 0x000fe40008000000 */
[----:B------:R-:W-:Y:S02]  /*1c00*/  USHF.R.U32.HI UR21, URZ, UR21, UR4 ;  /* 0x00000015ff157299 */ /* 0x000fe40008011604 */
[----:B------:R-:W4:Y:S02]  /*1c10*/  LDCU.64 UR4, c[0x0][0x4d8] ;  /* 0x00009b00ff0477ac */ /* 0x000f240008000a00 */
[----:B------:R-:W-:-:S04]  /*1c20*/  USEL UR21, UR6, UR21, !UP0 ;  /* 0x0000001506157287 */ /* 0x000fc8000c000000 */
[----:B------:R-:W-:-:S04]  /*1c30*/  UIADD3 UR20, UPT, UPT, -UR21, URZ, URZ ;  /* 0x000000ff15147290 */ /* 0x000fc8000fffe1ff */
[----:B------:R-:W-:Y:S02]  /*1c40*/  UIMAD UR20, UR19, UR20, UR6 ;  /* 0x00000014131472a4 */ /* 0x000fe4000f8e0206 */
[----:B-1----:R-:W-:Y:S02]  /*1c50*/  UIMAD UR19, UR7, UR12, UR8 ;  /* 0x0000000c071372a4 */ /* 0x002fe4000f8e0208 */
[----:B------:R-:W-:Y:S01]  /*1c60*/  UIMAD UR20, UR20, UR13, UR9 ;  /* 0x0000000d141472a4 */ /* 0x000fe2000f8e0209 */
[----:B------:R-:W-:Y:S01]  /*1c70*/  UMOV UR6, UR26 ;  /* 0x0000001a00067c82 */ /* 0x000fe20008000000 */
[----:B------:R-:W-:Y:S01]  /*1c80*/  UMOV UR12, URZ ;  /* 0x000000ff000c7c82 */ /* 0x000fe20008000000 */
[----:B---3--:R-:W-:-:S09]  /*1c90*/  UMOV UR13, URZ ;  /* 0x000000ff000d7c82 */ /* 0x008fd20008000000 */
.L_x_29:
[----:B------:R-:W-:Y:S01]  /*1ca0*/  @!P3 MOV R3, 0x5000 ;  /* 0x000050000003b802 */ /* 0x000fe20000000f00 */
[----:B------:R-:W-:Y:S01]  /*1cb0*/  ULEA UR17, UR6, UR25, 0x3 ;  /* 0x0000001906117291 */ /* 0x000fe2000f8e18ff */
[----:B-12---:R-:W-:Y:S11]  /*1cc0*/  @P0 BRA `(.L_x_24) ;  /* 0x0000000000100947 */ /* 0x006ff60003800000 */
[----:B------:R-:W-:Y:S04]  /*1cd0*/  MOV R0, UR23 ;  /* 0x0000001700007c02 */ /* 0x000fe80008000f00 */
[----:B------:R-:W-:Y:S04]  /*1ce0*/  SHF.L.U32 R5, R0, 0x1f, RZ ;  /* 0x0000001f00057819 */ /* 0x000fe800000006ff */
[----:B------:R-:W1:Y:S02]  /*1cf0*/  SYNCS.PHASECHK.TRANS64.TRYWAIT P0, [UR17+0xa0], R5 ;  /* 0x0000a005ff0075a7 */ /* 0x000e640008001111 */
[----:B-1----:R-:W-:Y:S05]  /*1d00*/  @!P0 BRA `(.L_x_25) ;  /* 0x0000007000848947 */ /* 0x002fea0003800000 */
.L_x_24:
[----:B------:R2:W-:Y:S01]  /*1d10*/  @!P3 SYNCS.ARRIVE.TRANS64 RZ, [UR17], R3 ;  /* 0x00000003ffffb9a7 */ /* 0x0005e20008000011 */
[----:B------:R-:W-:Y:S04]  /*1d20*/  ULOP3.LUT UR7, UR33, 0x2, URZ, 0xfc, !UPT ;  /* 0x0000000221077892 */ /* 0x000fe8000f8efcff */
[----:B------:R-:W-:Y:S09]  /*1d30*/  UISETP.NE.AND UP0, UPT, UR7, 0x2, UPT ;  /* 0x000000020700788c */ /* 0x000ff2000bf05270 */
[----:B------:R-:W-:Y:S05]  /*1d40*/  BRA.U UP0, `(.L_x_26) ;  /* 0x0000000100047547 */ /* 0x000fea000b800000 */
[----:B----4-:R-:W-:Y:S05]  /*1d50*/  BPT.TRAP 0x1 ;  /* 0x000000040000795c */ /* 0x010fea0000300000 */
.L_x_26:
[----:B------:R-:W-:Y:S04]  /*1d60*/  BSSY.RECONVERGENT B0, `(.L_x_27) ;  /* 0x0000003000007945 */ /* 0x000fe80003800200 */
[----:B------:R-:W-:Y:S05]  /*1d70*/  @P2 BRA `(.L_x_28) ;  /* 0x0000000000042947 */ /* 0x000fea0003800000 */
[----:B----4-:R-:W-:Y:S05]  /*1d80*/  BPT.TRAP 0x1 ;  /* 0x000000040000795c */ /* 0x010fea0000300000 */
.L_x_28:
[----:B----4-:R-:W-:Y:S05]  /*1d90*/  BSYNC.RECONVERGENT B0 ;  /* 0x0000000000007941 */ /* 0x010fea0003800200 */
.L_x_27:
[----:B------:R-:W-:Y:S02]  /*1da0*/  UIADD3 UR7, UPT, UPT, UR6, 0x1, URZ ;  /* 0x0000000106077890 */ /* 0x000fe4000fffe0ff */
[----:B------:R-:W-:Y:S02]  /*1db0*/  ULEA UR16, UR6, UR25, 0xd ;  /* 0x0000001906107291 */ /* 0x000fe4000f8e68ff */
[----:B------:R-:W-:Y:S02]  /*1dc0*/  UISETP.NE.AND UP0, UPT, UR7, 0x14, UPT ;  /* 0x000000140700788c */ /* 0x000fe4000bf05270 */
[----:B------:R-:W-:Y:S02]  /*1dd0*/  UIADD3 UR30, UP1, UPT, UR36, 0x80, URZ ;  /* 0x00000080241e7890 */ /* 0x000fe4000ff3e0ff */
[----:B------:R-:W-:Y:S02]  /*1de0*/  USEL UR8, URZ, 0x1, UP0 ;  /* 0x00000001ff087887 */ /* 0x000fe40008000000 */
[----:B------:R-:W-:Y:S02]  /*1df0*/  USEL UR26, UR7, URZ, UP0 ;  /* 0x000000ff071a7287 */ /* 0x000fe40008000000 */
[----:B------:R-:W-:Y:S02]  /*1e00*/  ULOP3.LUT UR23, UR23, UR8, URZ, 0x3c, !UPT ;  /* 0x0000000817177292 */ /* 0x000fe4000f8e3cff */
[----:B------:R-:W-:Y:S02]  /*1e10*/  ULEA UR7, UR26, UR25, 0x3 ;  /* 0x000000191a077291 */ /* 0x000fe4000f8e18ff */
[----:B------:R-:W-:Y:S02]  /*1e20*/  ULEA UR8, UR6, UR25, 0xb ;  /* 0x0000001906087291 */ /* 0x000fe4000f8e58ff */
[----:B------:R-:W-:Y:S01]  /*1e30*/  ULOP3.LUT UR17, UR17, 0xfefffff8, URZ, 0xc0, !UPT ;  /* 0xfefffff811117892 */ /* 0x000fe2000f8ec0ff */
[----:B-1----:R-:W-:Y:S01]  /*1e40*/  MOV R0, UR23 ;  /* 0x0000001700007c02 */ /* 0x002fe20008000f00 */
[----:B------:R-:W-:Y:S02]  /*1e50*/  USHF.L.U32 UR18, UR24, 0x5, URZ ;  /* 0x0000000518127899 */ /* 0x000fe400080006ff */
[----:B------:R-:W-:Y:S01]  /*1e60*/  UIADD3.X UR31, UPT, UPT, URZ, UR37, URZ, UP1, !UPT ;  /* 0x00000025ff1f7290 */ /* 0x000fe20008ffe4ff */
[----:B--2---:R-:W-:Y:S01]  /*1e70*/  SHF.L.U32 R3, R0, 0x1f, RZ ;  /* 0x0000001f00037819 */ /* 0x004fe200000006ff */
[----:B------:R-:W-:Y:S02]  /*1e80*/  UIADD3 UR16, UPT, UPT, UR16, 0x6400, URZ ;  /* 0x0000640010107890 */ /* 0x000fe4000fffe0ff */
[----:B------:R-:W-:Y:S01]  /*1e90*/  UIADD3 UR28, UP0, UPT, UR36, 0x180, URZ ;  /* 0x00000180241c7890 */ /* 0x000fe2000ff1e0ff */
[----:B------:R3:W1:Y:S01]  /*1ea0*/  SYNCS.PHASECHK.TRANS64.TRYWAIT P0, [UR7+0xa0], R3 ;  /* 0x0000a003ff0075a7 */ /* 0x0006620008001107 */
[----:B------:R-:W-:Y:S02]  /*1eb0*/  UIMAD UR7, UR12, UR14, UR4 ;  /* 0x0000000e0c0772a4 */ /* 0x000fe4000f8e0204 */
[----:B------:R-:W-:Y:S02]  /*1ec0*/  UIMAD UR6, UR13, UR15, UR5 ;  /* 0x0000000f0d0672a4 */ /* 0x000fe4000f8e0205 */
[----:B------:R-:W-:Y:S02]  /*1ed0*/  UIADD3.X UR29, UPT, UPT, URZ, UR37, URZ, UP0, !UPT ;  /* 0x00000025ff1d7290 */ /* 0x000fe400087fe4ff */
[----:B------:R-:W-:Y:S02]  /*1ee0*/  UPRMT UR6, UR7, 0x40, UR6 ;  /* 0x0000004007067896 */ /* 0x000fe40008000006 */
[----:B------:R-:W-:Y:S02]  /*1ef0*/  UIADD3 UR8, UPT, UPT, UR8, 0x2e400, URZ ;  /* 0x0002e40008087890 */ /* 0x000fe4000fffe0ff */
[----:B------:R-:W-:Y:S02]  /*1f00*/  UPRMT UR6, UR6, 0x5410, URZ ;  /* 0x0000541006067896 */ /* 0x000fe400080000ff */
[----:B------:R-:W-:Y:S02]  /*1f10*/  UIADD3 UR32, UPT, UPT, UR12, 0x1, URZ ;  /* 0x000000010c207890 */ /* 0x000fe4000fffe0ff */
[----:B------:R-:W-:Y:S02]  /*1f20*/  UIADD3 UR22, UPT, UPT, UR13, 0x1, URZ ;  /* 0x000000010d167890 */ /* 0x000fe4000fffe0ff */
[----:B------:R-:W-:Y:S02]  /*1f30*/  UISETP.NE.AND UP2, UPT, UR32, UR44, UPT ;  /* 0x0000002c2000728c */ /* 0x000fe4000bf45270 */
[----:B------:R-:W-:Y:S02]  /*1f40*/  UIADD3 UR27, UPT, UPT, UR27, 0x1, URZ ;  /* 0x000000011b1b7890 */ /* 0x000fe4000fffe0ff */
[----:B------:R-:W-:Y:S01]  /*1f50*/  UIADD3 UR7, UPT, UPT, UR24, 0x1, URZ ;  /* 0x0000000118077890 */ /* 0x000fe2000fffe0ff */
[----:B------:R-:W-:Y:S01]  /*1f60*/  UMOV UR40, 0x0 ;  /* 0x0000000000287882 */ /* 0x000fe20000000000 */
[----:B------:R-:W-:Y:S01]  /*1f70*/  UMOV UR41, 0x10000000 ;  /* 0x1000000000297882 */ /* 0x000fe20000000000 */
[----:B------:R-:W-:Y:S01]  /*1f80*/  UMOV UR9, UR17 ;  /* 0x0000001100097c82 */ /* 0x000fe20008000000 */
[----:B------:R2:W-:Y:S01]  /*1f90*/  UTMALDG.4D.IM2COL.2CTA [UR16], [UR30], UR6, desc[UR40] ;  /* 0x000028101e0073b4 */ /* 0x0005e20008259006 */
[----:B------:R-:W-:Y:S02]  /*1fa0*/  UMOV UR11, UR18 ;  /* 0x00000012000b7c82 */ /* 0x000fe40008000000 */
[----:B------:R-:W-:Y:S04]  /*1fb0*/  @UP2 UIADD3 UR22, UPT, UPT, UR13, URZ, URZ ;  /* 0x000000ff0d162290 */ /* 0x000fe8000fffe0ff */
[----:B------:R-:W-:Y:S01]  /*1fc0*/  UISETP.NE.AND UP0, UPT, UR22, UR43, UPT ;  /* 0x0000002b1600728c */ /* 0x000fe2000bf05270 */
[----:B------:R4:W-:Y:S10]  /*1fd0*/  UTMALDG.4D.2CTA [UR8], [UR28], desc[UR40] ;  /* 0x000028081c0075b4 */ /* 0x0009f40008219000 */
[----:B------:R-:W-:Y:S07]  /*1fe0*/  @UP0 UIADD3 UR7, UPT, UPT, UR24, URZ, URZ ;  /* 0x000000ff18070290 */ /* 0x000fee000fffe0ff */
[----:B------:R-:W-:Y:S01]  /*1ff0*/  UMOV UR24, UR7 ;  /* 0x0000000700187c82 */ /* 0x000fe20008000000 */
[----:B--2---:R-:W-:Y:S01]  /*2000*/  UMOV UR6, UR26 ;  /* 0x0000001a00067c82 */ /* 0x004fe20008000000 */
[----:B----4-:R-:W-:Y:S02]  /*2010*/  USEL UR13, UR22, URZ, UP0 ;  /* 0x000000ff160d7287 */ /* 0x010fe40008000000 */
[----:B------:R-:W-:Y:S02]  /*2020*/  UISETP.NE.AND UP0, UPT, UR27, UR34, UPT ;  /* 0x000000221b00728c */ /* 0x000fe4000bf05270 */
[----:B------:R-:W-:Y:S07]  /*2030*/  USEL UR12, UR32, URZ, UP2 ;  /* 0x000000ff200c7287 */ /* 0x000fee0009000000 */
[----:B---3--:R-:W-:Y:S05]  /*2040*/  BRA.U UP0, `(.L_x_29) ;  /* 0xfffffffd00147547 */ /* 0x008fea000b83ffff */
.L_x_23:
[----:B------:R-:W-:Y:S01]  /*2050*/  ULEA UR4, UR26, UR25, 0x3 ;  /* 0x000000191a047291 */ /* 0x000fe2000f8e18ff */
[----:B-1----:R-:W-:Y:S01]  /*2060*/  MOV R0, UR23 ;  /* 0x0000001700007c02 */ /* 0x002fe20008000f00 */
[----:B------:R-:W-:Y:S01]  /*2070*/  @!P1 SYNCS.ARRIVE.TRANS64.A1T0 RZ, [UR25+0x178], RZ ;  /* 0x000178ffffff99a7 */ /* 0x000fe20008100019 */
[----:B------:R-:W-:Y:S02]  /*2080*/  UISETP.GE.AND UP0, UPT, UR45, 0x1, UPT ;  /* 0x000000012d00788c */ /* 0x000fe4000bf06270 */
[----:B------:R-:W-:-:S04]  /*2090*/  SHF.L.U32 R0, R0, 0x1f, RZ ;  /* 0x0000001f00007819 */ /* 0x000fc800000006ff */
[----:B--2---:R1:W2:Y:S03]  /*20a0*/  SYNCS.PHASECHK.TRANS64.TRYWAIT P0, [UR4+0xa0], R0 ;  /* 0x0000a000ff0075a7 */ /* 0x0042a60008001104 */
[----:B------:R-:W-:Y:S05]  /*20b0*/  BRA.U !UP0, `(.L_x_30) ;  /* 0x00000005085c7547 */ /* 0x000fea000b800000 */
        /* <DEDUP_REMOVED lines=16> */
[----:B------:R-:W-:-:S03]  /*21c0*/  UMOV UR32, UR45 ;  /* 0x0000002d00207c82 */ /* 0x000fc60008000000 */
        /* <DEDUP_REMOVED lines=9> */
[----:B---3--:R-:W-:-:S11]  /*2260*/  UMOV UR6, UR26 ;  /* 0x0000001a00067c82 */ /* 0x008fd60008000000 */
.L_x_36:
[----:B------:R-:W-:Y:S01]  /*2270*/  @!P3 MOV R3, 0x5000 ;  /* 0x000050000003b802 */ /* 0x000fe20000000f00 */
[----:B------:R-:W-:Y:S01]  /*2280*/  ULEA UR17, UR6, UR25, 0x3 ;  /* 0x0000001906117291 */ /* 0x000fe2000f8e18ff */
[----:B-12---:R-:W-:Y:S11]  /*2290*/  @P0 BRA `(.L_x_31) ;  /* 0x0000000000100947 */ /* 0x006ff60003800000 */
[----:B------:R-:W-:Y:S04]  /*22a0*/  MOV R0, UR23 ;  /* 0x0000001700007c02 */ /* 0x000fe80008000f00 */
[----:B------:R-:W-:Y:S04]  /*22b0*/  SHF.L.U32 R5, R0, 0x1f, RZ ;  /* 0x0000001f00057819 */ /* 0x000fe800000006ff */
[----:B------:R-:W1:Y:S02]  /*22c0*/  SYNCS.PHASECHK.TRANS64.TRYWAIT P0, [UR17+0xa0], R5 ;  /* 0x0000a005ff0075a7 */ /* 0x000e640008001111 */
[----:B-1----:R-:W-:Y:S05]  /*22d0*/  @!P0 BRA `(.L_x_32) ;  /* 0x0000006c00288947 */ /* 0x002fea0003800000 */
.L_x_31:
[----:B------:R2:W-:Y:S01]  /*22e0*/  @!P3 SYNCS.ARRIVE.TRANS64 RZ, [UR17], R3 ;  /* 0x00000003ffffb9a7 */ /* 0x0005e20008000011 */
[----:B------:R-:W-:Y:S04]  /*22f0*/  ULOP3.LUT UR7, UR33, 0x2, URZ, 0xfc, !UPT ;  /* 0x0000000221077892 */ /* 0x000fe8000f8efcff */
[----:B------:R-:W-:Y:S09]  /*2300*/  UISETP.NE.AND UP0, UPT, UR7, 0x2, UPT ;  /* 0x000000020700788c */ /* 0x000ff2000bf05270 */
[----:B------:R-:W-:Y:S05]  /*2310*/  BRA.U UP0, `(.L_x_33) ;  /* 0x0000000100047547 */ /* 0x000fea000b800000 */
[----:B----4-:R-:W-:Y:S05]  /*2320*/  BPT.TRAP 0x1 ;  /* 0x000000040000795c */ /* 0x010fea0000300000 */
.L_x_33:
[----:B------:R-:W-:Y:S04]  /*2330*/  BSSY.RECONVERGENT B0, `(.L_x_34) ;  /* 0x0000003000007945 */ /* 0x000fe80003800200 */
[----:B------:R-:W-:Y:S05]  /*2340*/  @P2 BRA `(.L_x_35) ;  /* 0x0000000000042947 */ /* 0x000fea0003800000 */
[----:B----4-:R-:W-:Y:S05]  /*2350*/  BPT.TRAP 0x1 ;  /* 0x000000040000795c */ /* 0x010fea0000300000 */
.L_x_35:
[----:B----4-:R-:W-:Y:S05]  /*2360*/  BSYNC.RECONVERGENT B0 ;  /* 0x0000000000007941 */ /* 0x010fea0003800200 */
.L_x_34:
        /* <DEDUP_REMOVED lines=26> */
[----:B------:R-:W-:Y:S01]  /*2510*/  UIADD3 UR7, UPT, UPT, UR24, 0x1, URZ ;  /* 0x0000000118077890 */ /* 0x000fe2000fffe0ff */
[----:B------:R-:W-:Y:S01]  /*2520*/  UMOV UR40, 0x0 ;  /* 0x0000000000287882 */ /* 0x000fe20000000000 */
[----:B------:R-:W-:Y:S01]  /*2530*/  UMOV UR41, 0x10000000 ;  /* 0x1000000000297882 */ /* 0x000fe20000000000 */
[----:B------:R-:W-:Y:S01]  /*2540*/  UMOV UR9, UR17 ;  /* 0x0000001100097c82 */ /* 0x000fe20008000000 */
[----:B------:R2:W-:Y:S01]  /*2550*/  UTMALDG.4D.IM2COL.2CTA [UR16], [UR30], UR6, desc[UR40] ;  /* 0x000028101e0073b4 */ /* 0x0005e20008259006 */
[----:B------:R-:W-:Y:S04]  /*2560*/  UMOV UR11, UR18 ;  /* 0x00000012000b7c82 */ /* 0x000fe80008000000 */
[----:B------:R-:W-:Y:S04]  /*2570*/  @UP2 UIADD3 UR22, UPT, UPT, UR13, URZ, URZ ;  /* 0x000000ff0d162290 */ /* 0x000fe8000fffe0ff */
[----:B------:R-:W-:Y:S01]  /*2580*/  UISETP.NE.AND UP0, UPT, UR22, UR43, UPT ;  /* 0x0000002b1600728c */ /* 0x000fe2000bf05270 */
[----:B------:R4:W-:Y:S10]  /*2590*/  UTMALDG.4D.2CTA [UR8], [UR28], desc[UR40] ;  /* 0x000028081c0075b4 */ /* 0x0009f40008219000 */
[----:B------:R-:W-:Y:S07]  /*25a0*/  @UP0 UIADD3 UR7, UPT, UPT, UR24, URZ, URZ ;  /* 0x000000ff18070290 */ /* 0x000fee000fffe0ff */
[----:B------:R-:W-:Y:S01]  /*25b0*/  UMOV UR24, UR7 ;  /* 0x0000000700187c82 */ /* 0x000fe20008000000 */
[----:B--2---:R-:W-:Y:S02]  /*25c0*/  UIADD3 UR6, UPT, UPT, UR32, -0x1, URZ ;  /* 0xffffffff20067890 */ /* 0x004fe4000fffe0ff */
[----:B----4-:R-:W-:Y:S02]  /*25d0*/  USEL UR13, UR22, URZ, UP0 ;  /* 0x000000ff160d7287 */ /* 0x010fe40008000000 */
[----:B------:R-:W-:Y:S02]  /*25e0*/  UISETP.GT.U32.AND UP0, UPT, UR32, 0x1, UPT ;  /* 0x000000012000788c */ /* 0x000fe4000bf04070 */
[----:B------:R-:W-:Y:S01]  /*25f0*/  USEL UR12, UR27, URZ, UP2 ;  /* 0x000000ff1b0c7287 */ /* 0x000fe20009000000 */
[----:B------:R-:W-:Y:S01]  /*2600*/  UMOV UR32, UR6 ;  /* 0x0000000600207c82 */ /* 0x000fe20008000000 */
[----:B------:R-:W-:Y:S05]  /*2610*/  UMOV UR6, UR26 ;  /* 0x0000001a00067c82 */ /* 0x000fea0008000000 */
[----:B---3--:R-:W-:Y:S05]  /*2620*/  BRA.U UP0, `(.L_x_36) ;  /* 0xfffffffd00107547 */ /* 0x008fea000b83ffff */
.L_x_30:
[----:B------:R-:W-:Y:S01]  /*2630*/  SHF.L.U32 R3, R2, 0x1f, RZ ;  /* 0x0000001f02037819 */ /* 0x000fe200000006ff */
[----:B------:R-:W-:-:S03]  /*2640*/  NOP ;  /* 0x0000000000007918 */ /* 0x000fc60000000000 */
[----:B-12---:R-:W1:Y:S02]  /*2650*/  SYNCS.PHASECHK.TRANS64.TRYWAIT P0, [UR25+0x180], R3 ;  /* 0x00018003ff0075a7 */ /* 0x006e640008001119 */
[----:B-1----:R-:W-:Y:S05]  /*2660*/  @!P0 BRA `(.L_x_37) ;  /* 0x00000068005c8947 */ /* 0x002fea0003800000 */
.L_x_146:
[----:B------:R-:W2:Y:S01]  /*2670*/  LDS.128 R4, [UR25+0x1c0] ;  /* 0x0001c019ff047984 */ /* 0x000ea20008000c00 */
[----:B------:R-:W-:Y:S02]  /*2680*/  UIADD3 UR4, UPT, UPT, UR25, 0x188, URZ ;  /* 0x0000018819047890 */ /* 0x000fe4000fffe0ff */
[----:B------:R-:W-:Y:S01]  /*2690*/  UISETP.GE.AND UP0, UPT, UR39, 0x1, UPT ;  /* 0x000000012700788c */ /* 0x000fe2000bf06270 */
[----:B------:R-:W-:Y:S01]  /*26a0*/  @!PT LDS RZ, [RZ] ;  /* 0x00000000fffff984 */ /* 0x000fe20000000800 */
[----:B------:R-:W-:Y:S01]  /*26b0*/  @!PT LDS RZ, [RZ] ;  /* 0x00000000fffff984 */ /* 0x000fe20000000800 */
[----:B------:R-:W-:Y:S01]  /*26c0*/  @!PT LDS RZ, [RZ] ;  /* 0x00000000fffff984 */ /* 0x000fe20000000800 */
[----:B------:R-:W-:Y:S01]  /*26d0*/  @!PT LDS RZ, [RZ] ;  /* 0x00000000fffff984 */ /* 0x000fe20000000800 */
[----:B------:R3:W-:Y:S06]  /*26e0*/  MEMBAR.ALL.CTA ;  /* 0x0000000000007992 */ /* 0x0007ec0000008000 */
[----:B---3--:R-:W3:Y:S01]  /*26f0*/  FENCE.VIEW.ASYNC.S ;  /* 0x00000000000073c6 */ /* 0x008ee20000000000 */
[----:B------:R-:W-:-:S09]  /*2700*/  UPRMT UR4, URZ, 0x654, UR4 ;  /* 0x00000654ff047896 */ /* 0x000fd20008000004 */
[----:B---3--:R-:W-:Y:S01]  /*2710*/  SYNCS.ARRIVE.TRANS64.RED.A1T0 RZ, [UR4], RZ ;  /* 0x000000ffffff79a7 */ /* 0x008fe20008100404 */
[----:B--2---:R-:W-:-:S13]  /*2720*/  LOP3.LUT P0, RZ, R6, 0x1, RZ, 0xc0, !PT ;  /* 0x0000000106ff7812 */ /* 0x004fda000780c0ff */
[----:B------:R-:W-:Y:S01]  /*2730*/  VOTEU.ANY UP1, P0 ;  /* 0x0000000000ff7886 */ /* 0x000fe20000020100 */
[----:B------:R-:W-:-:S13]  /*2740*/  PLOP3.LUT P0, PT, PT, PT, UP1, 0x80, 0x8 ;  /* 0x000000000008781c */ /* 0x000fda0003f0f018 */
[----:B-1----:R-:W-:Y:S02]  /*2750*/  @P0 MOV R0, R4 ;  /* 0x0000000400000202 */ /* 0x002fe40000000f00 */
[----:B------:R-:W-:Y:S02]  /*2760*/  @P0 LOP3.LUT R4, R5, 0xffff, RZ, 0xc0, !PT ;  /* 0x0000ffff05040812 */ /* 0x000fe400078ec0ff */
[----:B------:R-:W-:Y:S02]  /*2770*/  @P0 R2UR UR6, R0 ;  /* 0x00000000000602ca */ /* 0x000fe400000e0000 */
[----:B------:R-:W-:-:S11]  /*2780*/  @P0 R2UR UR5, R4 ;  /* 0x00000000040502ca */ /* 0x000fd600000e0000 */
[----:B------:R-:W-:Y:S02]  /*2790*/  @UP1 UMOV UR42, UR6 ;  /* 0x00000006002a1c82 */ /* 0x000fe40008000000 */
[----:B------:R-:W-:Y:S01]  /*27a0*/  @UP1 UMOV UR38, UR5 ;  /* 0x0000000500261c82 */ /* 0x000fe20008000000 */
[----:B------:R-:W-:Y:S05]  /*27b0*/  BRA.U !UP0, `(.L_x_38) ;  /* 0x0000000108d47547 */ /* 0x000fea000b800000 */
[----:B------:R-:W1:Y:S01]  /*27c0*/  LDCU.128 UR16, c[0x0][0xb10] ;  /* 0x00016200ff1077ac */ /* 0x000e620008000c00 */
[----:B------:R-:W2:Y:S01]  /*27d0*/  LDCU UR21, c[0x0][0xb20] ;  /* 0x00016400ff1577ac */ /* 0x000ea20008000800 */
[----:B------:R-:W3:Y:S01]  /*27e0*/  LDCU UR20, c[0x0][0xb0c] ;  /* 0x00016180ff1477ac */ /* 0x000ee20008000800 */
[----:B------:R-:W4:Y:S01]  /*27f0*/  LDCU.64 UR8, c[0x0][0xb28] ;  /* 0x00016500ff0877ac */ /* 0x000f220008000a00 */
[----:B------:R-:W-:Y:S02]  /*2800*/  UISETP.NE.AND UP3, UPT, UR39, 0x1, UPT ;  /* 0x000000012700788c */ /* 0x000fe4000bf65270 */
[----:B-1----:R-:W-:Y:S02]  /*2810*/  UIMAD.WIDE.U32 UR4, UR46, UR19, URZ ;  /* 0x000000132e0472a5 */ /* 0x002fe4000f8e00ff */
[----:B------:R-:W-:Y:S02]  /*2820*/  UIMAD.WIDE.U32 UR6, UR47, UR16, URZ ;  /* 0x000000102f0672a5 */ /* 0x000fe4000f8e00ff */
[----:B------:R-:W-:-:S02]  /*2830*/  UISETP.NE.AND UP0, UPT, UR18, 0x1, UPT ;  /* 0x000000011200788c */ /* 0x000fc4000bf05270 */
[----:B------:R-:W-:Y:S01]  /*2840*/  UIMAD.WIDE.U32 UR14, UR38, UR19, URZ ;  /* 0x00000013260e72a5 */ /* 0x000fe2000f8e00ff */
[----:B------:R-:W-:Y:S01]  /*2850*/  UMOV UR4, UR5 ;  /* 0x0000000500047c82 */ /* 0x000fe20008000000 */
[----:B---3--:R-:W-:Y:S02]  /*2860*/  UISETP.NE.AND UP2, UPT, UR20, 0x1, UPT ;  /* 0x000000011400788c */ /* 0x008fe4000bf45270 */
[----:B--2---:R-:W-:Y:S02]  /*2870*/  USHF.R.U32.HI UR5, URZ, UR21, UR4 ;  /* 0x00000015ff057299 */ /* 0x004fe40008011604 */
[----:B------:R-:W-:Y:S01]  /*2880*/  UIMAD.WIDE.U32 UR12, UR42, UR16, URZ ;  /* 0x000000102a0c72a5 */ /* 0x000fe2000f8e00ff */
[----:B------:R-:W-:Y:S01]  /*2890*/  UMOV UR4, UR7 ;  /* 0x0000000700047c82 */ /* 0x000fe20008000000 */
[----:B------:R-:W-:Y:S02]  /*28a0*/  USEL UR5, UR46, UR5, !UP0 ;  /* 0x000000052e057287 */ /* 0x000fe4000c000000 */
[----:B------:R-:W-:-:S02]  /*28b0*/  USHF.R.U32.HI UR4, URZ, UR17, UR4 ;  /* 0x00000011ff047299 */ /* 0x000fc40008011604 */
[----:B----4-:R-:W-:Y:S02]  /*28c0*/  UIMAD.WIDE.U32 UR10, UR5, UR8, URZ ;  /* 0x00000008050a72a5 */ /* 0x010fe4000f8e00ff */
[----:B------:R-:W-:Y:S01]  /*28d0*/  USEL UR6, UR47, UR4, !UP2 ;  /* 0x000000042f067287 */ /* 0x000fe2000d000000 */
[----:B------:R-:W-:Y:S02]  /*28e0*/  UMOV UR12, UR13 ;  /* 0x0000000d000c7c82 */ /* 0x000fe40008000000 */
[----:B------:R-:W-:Y:S01]  /*28f0*/  UMOV UR4, UR15 ;  /* 0x0000000f00047c82 */ /* 0x000fe20008000000 */
[----:B------:R-:W-:Y:S01]  /*2900*/  UIMAD.WIDE.U32 UR14, UR6, UR8, URZ ;  /* 0x00000008060e72a5 */ /* 0x000fe2000f8e00ff */
[----:B------:R-:W-:Y:S01]  /*2910*/  UMOV UR10, UR11 ;  /* 0x0000000b000a7c82 */ /* 0x000fe20008000000 */
[----:B------:R-:W-:Y:S02]  /*2920*/  USHF.R.U32.HI UR4, URZ, UR21, UR4 ;  /* 0x00000015ff047299 */ /* 0x000fe40008011604 */
[----:B------:R-:W-:-:S03]  /*2930*/  @UP3 USHF.R.U32.HI UR5, URZ, UR9, UR10 ;  /* 0x00000009ff053299 */ /* 0x000fc6000801160a */
[----:B------:R-:W-:Y:S01]  /*2940*/  UMOV UR14, UR15 ;  /* 0x0000000f000e7c82 */ /* 0x000fe20008000000 */
[----:B------:R-:W-:Y:S02]  /*2950*/  USHF.R.U32.HI UR17, URZ, UR17, UR12 ;  /* 0x00000011ff117299 */ /* 0x000fe4000801160c */
[----:B------:R-:W-:Y:S02]  /*2960*/  USEL UR4, UR38, UR4, !UP0 ;  /* 0x0000000426047287 */ /* 0x000fe4000c000000 */
[----:B------:R-:W-:Y:S02]  /*2970*/  @UP3 USHF.R.U32.HI UR6, URZ, UR9, UR14 ;  /* 0x00000009ff063299 */ /* 0x000fe4000801160e */
[----:B------:R-:W-:Y:S02]  /*2980*/  UIMAD UR7, UR39, UR5, URZ ;  /* 0x00000005270772a4 */ /* 0x000fe4000f8e02ff */
[----:B------:R-:W-:Y:S02]  /*2990*/  USEL UR5, UR42, UR17, !UP2 ;  /* 0x000000112a057287 */ /* 0x000fe4000d000000 */
[----:B------:R-:W-:-:S02]  /*29a0*/  UIMAD UR10, UR39, UR6, URZ ;  /* 0x00000006270a72a4 */ /* 0x000fc4000f8e02ff */
[----:B------:R-:W-:Y:S02]  /*29b0*/  UISETP.GE.AND UP0, UPT, UR4, UR7, UPT ;  /* 0x000000070400728c */ /* 0x000fe4000bf06270 */
[----:B------:R-:W-:Y:S02]  /*29c0*/  UIMAD.WIDE.U32 UR12, UR4, UR8, URZ ;  /* 0x00000008040c72a5 */ /* 0x000fe4000f8e00ff */
[----:B------:R-:W-:Y:S02]  /*29d0*/  UISETP.GE.OR UP0, UPT, UR5, UR10, UP0 ;  /* 0x0000000a0500728c */ /* 0x000fe40008706670 */
[----:B------:R-:W-:Y:S02]  /*29e0*/  UIMAD.WIDE.U32 UR10, UR5, UR8, URZ ;  /* 0x00000008050a72a5 */ /* 0x000fe4000f8e00ff */
[----:B------:R-:W-:Y:S01]  /*29f0*/  UIADD3 UR12, UPT, UPT, -UR4, URZ, URZ ;  /* 0x000000ff040c7290 */ /* 0x000fe2000fffe1ff */
[----:B------:R-:W-:Y:S01]  /*2a00*/  UMOV UR8, UR13 ;  /* 0x0000000d00087c82 */ /* 0x000fe20008000000 */
[----:B------:R-:W-:-:S02]  /*2a10*/  UIADD3 UR10, UPT, UPT, -UR5, URZ, URZ ;  /* 0x000000ff050a7290 */ /* 0x000fc4000fffe1ff */
[----:B------:R-:W-:-:S03]  /*2a20*/  USHF.R.U32.HI UR8, URZ, UR9, UR8 ;  /* 0x00000009ff087299 */ /* 0x000fc60008011608 */
[----:B------:R-:W-:Y:S01]  /*2a30*/  @!UP0 UMOV UR7, UR11 ;  /* 0x0000000b00078c82 */ /* 0x000fe20008000000 */
[----:B------:R-:W-:Y:S02]  /*2a40*/  UIMAD UR12, UR18, UR12, UR38 ;  /* 0x0000000c120c72a4 */ /* 0x000fe4000f8e0226 */
[----:B------:R-:W-:Y:S02]  /*2a50*/  USEL UR8, UR4, UR8, !UP3 ;  /* 0x0000000804087287 */ /* 0x000fe4000d800000 */
[----:B------:R-:W-:Y:S02]  /*2a60*/  @!UP0 USHF.R.U32.HI UR7, URZ, UR9, UR7 ;  /* 0x00000009ff078299 */ /* 0x000fe40008011607 */
[----:B------:R-:W-:Y:S02]  /*2a70*/  UIADD3 UR9, UPT, UPT, -UR8, URZ, URZ ;  /* 0x000000ff08097290 */ /* 0x000fe4000fffe1ff */
[----:B------:R-:W-:Y:S02]  /*2a80*/  @!UP0 USEL UR7, UR5, UR7, !UP3 ;  /* 0x0000000705078287 */ /* 0x000fe4000d800000 */
[----:B------:R-:W-:-:S02]  /*2a90*/  UIMAD UR9, UR39, UR9, UR4 ;  /* 0x00000009270972a4 */ /* 0x000fc4000f8e0204 */
[----:B------:R-:W-:Y:S02]  /*2aa0*/  @!UP0 UIADD3 UR8, UPT, UPT, UR8, -UR7, URZ ;  /* 0x8000000708088290 */ /* 0x000fe4000fffe0ff */
[----:B------:R-:W-:Y:S02]  /*2ab0*/  @!UP0 UIMAD UR7, UR9, UR6, UR7 ;  /* 0x00000006090782a4 */ /* 0x000fe4000f8e0207 */
[----:B------:R-:W-:Y:S02]  /*2ac0*/  @!UP0 UIMAD UR4, UR39, UR8, UR5 ;  /* 0x00000008270482a4 */ /* 0x000fe4000f8e0205 */
[----:B------:R-:W-:Y:S02]  /*2ad0*/  UIMAD UR6, UR20, UR10, UR42 ;  /* 0x0000000a140672a4 */ /* 0x000fe4000f8e022a */
[----:B------:R-:W-:Y:S01]  /*2ae0*/  UIMAD UR38, UR4, UR18, UR12 ;  /* 0x00000012042672a4 */ /* 0x000fe2000f8e020c */
[----:B------:R-:W-:Y:S02]  /*2af0*/  @!UP0 UMOV UR5, UR7 ;  /* 0x0000000700058c82 */ /* 0x000fe40008000000 */
[----:B------:R-:W-:-:S12]  /*2b00*/  UIMAD UR42, UR5, UR20, UR6 ;  /* 0x00000014052a72a4 */ /* 0x000fd8000f8e0206 */
.L_x_38:
[----:B------:R-:W1:Y:S02]  /*2b10*/  LDCU UR4, c[0x0][0xb30] ;  /* 0x00016600ff0477ac */ /* 0x000e640008000800 */
[----:B-1----:R-:W-:-:S09]  /*2b20*/  UISETP.NE.AND UP0, UPT, UR4, 0x1, UPT ;  /* 0x000000010400788c */ /* 0x002fd2000bf05270 */
[----:B------:R-:W-:Y:S05]  /*2b30*/  BRA.U UP0, `(.L_x_39) ;  /* 0x0000000100447547 */ /* 0x000fea000b800000 */
[----:B------:R-:W1:Y:S01]  /*2b40*/  LDCU.128 UR8, c[0x0][0xb10] ;  /* 0x00016200ff0877ac */ /* 0x000e620008000c00 */
[----:B------:R-:W2:Y:S01]  /*2b50*/  LDCU UR12, c[0x0][0xb0c] ;  /* 0x00016180ff0c77ac */ /* 0x000ea20008000800 */
[----:B------:R-:W3:Y:S01]  /*2b60*/  LDCU UR13, c[0x0][0xb20] ;  /* 0x00016400ff0d77ac */ /* 0x000ee20008000800 */
[----:B-1----:R-:W-:Y:S02]  /*2b70*/  UIMAD.WIDE.U32 UR6, UR42, UR8, URZ ;  /* 0x000000082a0672a5 */ /* 0x002fe4000f8e00ff */
[----:B------:R-:W-:Y:S02]  /*2b80*/  UIMAD.WIDE.U32 UR4, UR38, UR11, URZ ;  /* 0x0000000b260472a5 */ /* 0x000fe4000f8e00ff */
[----:B--2---:R-:W-:Y:S02]  /*2b90*/  UISETP.NE.AND UP2, UPT, UR12, 0x1, UPT ;  /* 0x000000010c00788c */ /* 0x004fe4000bf45270 */
[----:B------:R-:W-:Y:S01]  /*2ba0*/  UISETP.NE.AND UP0, UPT, UR10, 0x1, UPT ;  /* 0x000000010a00788c */ /* 0x000fe2000bf05270 */
[----:B------:R-:W-:-:S02]  /*2bb0*/  UMOV UR6, UR7 ;  /* 0x0000000700067c82 */ /* 0x000fc40008000000 */
[----:B------:R-:W-:Y:S01]  /*2bc0*/  UMOV UR4, UR5 ;  /* 0x0000000500047c82 */ /* 0x000fe20008000000 */
[----:B------:R-:W-:Y:S02]  /*2bd0*/  USHF.R.U32.HI UR6, URZ, UR9, UR6 ;  /* 0x00000009ff067299 */ /* 0x000fe40008011606 */
[----:B---3--:R-:W-:Y:S02]  /*2be0*/  USHF.R.U32.HI UR4, URZ, UR13, UR4 ;  /* 0x0000000dff047299 */ /* 0x008fe40008011604 */
[----:B------:R-:W-:Y:S02]  /*2bf0*/  USEL UR5, UR42, UR6, !UP2 ;  /* 0x000000062a057287 */ /* 0x000fe4000d000000 */
[----:B------:R-:W-:-:S04]  /*2c00*/  USEL UR4, UR38, UR4, !UP0 ;  /* 0x0000000426047287 */ /* 0x000fc8000c000000 */
[----:B------:R-:W-:Y:S02]  /*2c10*/  UIADD3 UR6, UPT, UPT, UR5, -UR4, URZ ;  /* 0x8000000405067290 */ /* 0x000fe4000fffe0ff */
[----:B------:R-:W-:Y:S02]  /*2c20*/  UIADD3 UR4, UPT, UPT, -UR5, UR4, URZ ;  /* 0x0000000405047290 */ /* 0x000fe4000fffe1ff */
[----:B------:R-:W-:Y:S02]  /*2c30*/  UIMAD UR38, UR6, UR10, UR38 ;  /* 0x0000000a062672a4 */ /* 0x000fe4000f8e0226 */
[----:B------:R-:W-:-:S12]  /*2c40*/  UIMAD UR42, UR4, UR12, UR42 ;  /* 0x0000000c042a72a4 */ /* 0x000fd8000f8e022a */
.L_x_39:
[----:B------:R-:W-:Y:S01]  /*2c50*/  R2UR UR5, R94 ;  /* 0x000000005e0572ca */ /* 0x000fe200000e0000 */
[----:B------:R-:W-:Y:S01]  /*2c60*/  UMOV UR27, UR34 ;  /* 0x00000022001b7c82 */ /* 0x000fe20008000000 */
[----:B------:R-:W-:Y:S02]  /*2c70*/  R2UR UR4, R93 ;  /* 0x000000005d0472ca */ /* 0x000fe400000e0000 */
[----:B------:R-:W-:Y:S02]  /*2c80*/  PLOP3.LUT P1, PT, PT, PT, PT, 0x80, 0x8 ;  /* 0x000000000008781c */ /* 0x000fe40003f2f070 */
[----:B------:R-:W-:-:S07]  /*2c90*/  LOP3.LUT R2, R2, 0x1, RZ, 0x3c, !PT ;  /* 0x0000000102027812 */ /* 0x000fce00078e3cff */
[----:B------:R-:W-:Y:S02]  /*2ca0*/  UIADD3 UR52, UPT, UPT, UR42, UR5, URZ ;  /* 0x000000052a347290 */ /* 0x000fe4000fffe0ff */
[----:B------:R-:W-:Y:S01]  /*2cb0*/  UIADD3 UR28, UPT, UPT, UR38, UR4, URZ ;  /* 0x00000004261c7290 */ /* 0x000fe2000fffe0ff */
[----:B------:R-:W-:Y:S11]  /*2cc0*/  BRA.U UP1, `(.L_x_40) ;  /* 0xffffffed013c7547 */ /* 0x000ff6000b83ffff */
[----:B------:R-:W-:Y:S01]  /*2cd0*/  UIADD3 UR25, UPT, UPT, UR25, 0xa0, URZ ;  /* 0x000000a019197890 */ /* 0x000fe2000fffe0ff */
[----:B------:R-:W-:-:S03]  /*2ce0*/  MOV R3, UR23 ;  /* 0x0000001700037c02 */ /* 0x000fc60008000f00 */
[----:B------:R-:W-:Y:S01]  /*2cf0*/  ULEA UR4, UR26, UR25, 0x3 ;  /* 0x000000191a047291 */ /* 0x000fe2000f8e18ff */
[----:B------:R-:W-:-:S08]  /*2d00*/  SHF.L.U32 R3, R3, 0x1f, RZ ;  /* 0x0000001f03037819 */ /* 0x000fd000000006ff */
[----:B------:R-:W1:Y:S02]  /*2d10*/  SYNCS.PHASECHK.TRANS64.TRYWAIT P0, [UR4], R3 ;  /* 0x00000003ff0075a7 */ /* 0x000e640008001104 */
[----:B-1----:R-:W-:Y:S05]  /*2d20*/  @!P0 BRA `(.L_x_41) ;  /* 0x0000006000c48947 */ /* 0x002fea0003800000 */
.L_x_148:
[----:B------:R-:W-:-:S04]  /*2d30*/  UIADD3 UR4, UPT, UPT, UR26, 0x1, URZ ;  /* 0x000000011a047890 */ /* 0x000fc8000fffe0ff */
[----:B------:R-:W-:-:S04]  /*2d40*/  UISETP.NE.AND UP0, UPT, UR4, 0x14, UPT ;  /* 0x000000140400788c */ /* 0x000fc8000bf05270 */
[----:B------:R-:W-:Y:S02]  /*2d50*/  USEL UR5, URZ, 0x1, UP0 ;  /* 0x00000001ff057887 */ /* 0x000fe40008000000 */
[----:B------:R-:W-:Y:S02]  /*2d60*/  USEL UR4, UR4, URZ, UP0 ;  /* 0x000000ff04047287 */ /* 0x000fe40008000000 */
[----:B------:R-:W-:Y:S02]  /*2d70*/  ULOP3.LUT UR6, UR23, UR5, URZ, 0x3c, !UPT ;  /* 0x0000000517067292 */ /* 0x000fe4000f8e3cff */
[----:B------:R-:W-:-:S04]  /*2d80*/  ULEA UR5, UR4, UR25, 0x3 ;  /* 0x0000001904057291 */ /* 0x000fc8000f8e18ff */
[----:B-1----:R-:W-:-:S04]  /*2d90*/  MOV R3, UR6 ;  /* 0x0000000600037c02 */ /* 0x002fc80008000f00 */
[----:B------:R-:W-:-:S04]  /*2da0*/  SHF.L.U32 R3, R3, 0x1f, RZ ;  /* 0x0000001f03037819 */ /* 0x000fc800000006ff */
[----:B------:R-:W1:Y:S02]  /*2db0*/  SYNCS.PHASECHK.TRANS64.TRYWAIT P0, [UR5], R3 ;  /* 0x00000003ff0075a7 */ /* 0x000e640008001105 */
[----:B-1----:R-:W-:Y:S05]  /*2dc0*/  @!P0 BRA `(.L_x_42) ;  /* 0x0000006000b48947 */ /* 0x002fea0003800000 */
.L_x_150:
        /* <DEDUP_REMOVED lines=10> */
.L_x_152:
        /* <DEDUP_REMOVED lines=10> */
.L_x_154:
        /* <DEDUP_REMOVED lines=10> */
.L_x_156:
        /* <DEDUP_REMOVED lines=10> */
.L_x_158:
        /* <DEDUP_REMOVED lines=10> */
.L_x_160:
        /* <DEDUP_REMOVED lines=10> */
.L_x_162:
        /* <DEDUP_REMOVED lines=10> */
.L_x_164:
        /* <DEDUP_REMOVED lines=10> */
.L_x_166:
        /* <DEDUP_REMOVED lines=10> */
.L_x_168:
        /* <DEDUP_REMOVED lines=10> */
.L_x_170:
        /* <DEDUP_REMOVED lines=10> */
.L_x_172:
        /* <DEDUP_REMOVED lines=10> */
.L_x_174:
        /* <DEDUP_REMOVED lines=10> */
.L_x_176:
        /* <DEDUP_REMOVED lines=10> */
.L_x_178:
        /* <DEDUP_REMOVED lines=10> */
.L_x_180:
        /* <DEDUP_REMOVED lines=10> */
.L_x_182:
        /* <DEDUP_REMOVED lines=10> */
.L_x_184:
[----:B------:R-:W-:-:S04]  /*3870*/  UIADD3 UR4, UPT, UPT, UR4, 0x1, URZ ;  /* 0x0000000104047890 */ /* 0x000fc8000fffe0ff */
[----:B------:R-:W-:-:S04]  /*3880*/  UISETP.NE.AND UP0, UPT, UR4, 0x14, UPT ;  /* 0x000000140400788c */ /* 0x000fc8000bf05270 */
[----:B------:R-:W-:Y:S02]  /*3890*/  USEL UR5, URZ, 0x1, UP0 ;  /* 0x00000001ff057887 */ /* 0x000fe40008000000 */
[----:B------:R-:W-:Y:S02]  /*38a0*/  USEL UR4, UR4, URZ, UP0 ;  /* 0x000000ff04047287 */ /* 0x000fe40008000000 */
[----:B------:R-:W-:Y:S02]  /*38b0*/  ULOP3.LUT UR5, UR6, UR5, URZ, 0x3c, !UPT ;  /* 0x0000000506057292 */ /* 0x000fe4000f8e3cff */
[----:B------:R-:W-:-:S04]  /*38c0*/  ULEA UR4, UR4, UR25, 0x3 ;  /* 0x0000001904047291 */ /* 0x000fc8000f8e18ff */
[----:B------:R-:W-:Y:S02]  /*38d0*/  IMAD.U32 R2, RZ, RZ, UR5 ;  /* 0x00000005ff027e24 */ /* 0x000fe4000f8e00ff */
[----:B-1----:R-:W-:-:S03]  /*38e0*/  MOV R0, UR4 ;  /* 0x0000000400007c02 */ /* 0x002fc60008000f00 */
[----:B------:R-:W-:-:S07]  /*38f0*/  SHF.L.U32 R3, R2, 0x1f, RZ ;  /* 0x0000001f02037819 */ /* 0x000fce00000006ff */
.L_x_60:
[----:B-1----:R1:W2:Y:S02]  /*3900*/  SYNCS.PHASECHK.TRANS64.TRYWAIT P0, [R0+URZ], R3 ;  /* 0x00000003000075a7 */ /* 0x0022a400080011ff */
[----:B--2---:R-:W-:Y:S05]  /*3910*/  @!P0 NANOSLEEP.SYNCS 0x989680 ;  /* 0x009896800000895d */ /* 0x004fea0003900000 */
[----:B------:R-:W2:Y:S02]  /*3920*/  @!P0 SYNCS.PHASECHK.TRANS64 P0, [R0+URZ], R3 ;  /* 0x00000003000085a7 */ /* 0x000ea400080010ff */
[----:B--2---:R-:W-:Y:S05]  /*3930*/  @P0 EXIT ;  /* 0x000000000000094d */ /* 0x004fea0003800000 */
[----:B------:R-:W-:Y:S05]  /*3940*/  BRA `(.L_x_60) ;  /* 0xfffffffc00ec7947 */ /* 0x000fea000383ffff */
.L_x_22:
[----:B------:R-:W2:Y:S02]  /*3950*/  S2UR UR4, SR_CgaCtaId ;  /* 0x00000000000479c3 */ /* 0x000ea40000008800 */
[----:B--2---:R-:W-:-:S04]  /*3960*/  UISETP.NE.AND UP0, UPT, UR4, URZ, UPT ;  /* 0x000000ff0400728c */ /* 0x004fc8000bf05270 */
[----:B------:R-:W-:-:S09]  /*3970*/  UISETP.NE.OR UP0, UPT, UR18, 0x1, UP0 ;  /* 0x000000011200788c */ /* 0x000fd20008705670 */
[----:B------:R-:W-:Y:S05]  /*3980*/  BRA.U UP0, `(.L_x_61) ;  /* 0x0000000100b47547 */ /* 0x000fea000b800000 */
[----:B------:R-:W2:Y:S01]  /*3990*/  S2UR UR5, SR_CgaCtaId ;  /* 0x00000000000579c3 */ /* 0x000ea20000008800 */
[----:B------:R-:W-:Y:S01]  /*39a0*/  UMOV UR4, 0x400 ;  /* 0x0000040000047882 */ /* 0x000fe20000000000 */
[----:B------:R-:W-:Y:S01]  /*39b0*/  HFMA2 R2, -RZ, RZ, 0, 5.9604644775390625e-08 ;  /* 0x00000001ff027431 */ /* 0x000fe200000001ff */
[----:B------:R-:W-:Y:S01]  /*39c0*/  ISETP.GE.U32.AND P0, PT, R3, 0x2, PT ;  /* 0x000000020300780c */ /* 0x000fe20003f06070 */
[----:B------:R-:W-:Y:S01]  /*39d0*/  IMAD.MOV.U32 R8, RZ, RZ, RZ ;  /* 0x000000ffff087224 */ /* 0x000fe200078e00ff */
[----:B--2---:R-:W-:-:S04]  /*39e0*/  ULEA UR4, UR5, UR4, 0x18 ;  /* 0x0000000405047291 */ /* 0x004fc8000f8ec0ff */
[----:B------:R-:W-:Y:S02]  /*39f0*/  UIADD3 UR5, UPT, UPT, UR4, 0x188, URZ ;  /* 0x0000018804057890 */ /* 0x000fe4000fffe0ff */
[----:B------:R-:W-:Y:S02]  /*3a00*/  UIADD3 UR8, UPT, UPT, UR4, 0x180, URZ ;  /* 0x0000018004087890 */ /* 0x000fe4000fffe0ff */
[----:B------:R-:W-:-:S12]  /*3a10*/  UPRMT UR5, URZ, 0x654, UR5 ;  /* 0x00000654ff057896 */ /* 0x000fd80008000005 */
.L_x_64:
[----:B------:R-:W-:Y:S01]  /*3a20*/  SHF.L.U32 R7, R2, 0x1f, RZ ;  /* 0x0000001f02077819 */ /* 0x000fe200000006ff */
[----:B------:R-:W-:Y:S02]  /*3a30*/  IMAD.U32 R4, RZ, RZ, UR8 ;  /* 0x00000008ff047e24 */ /* 0x000fe4000f8e00ff */
[----:B------:R-:W-:Y:S01]  /*3a40*/  @!P0 IMAD.MOV.U32 R5, RZ, RZ, 0x10 ;  /* 0x00000010ff058424 */ /* 0x000fe200078e00ff */
[----:B------:R-:W2:Y:S02]  /*3a50*/  SYNCS.PHASECHK.TRANS64.TRYWAIT P1, [UR4+0x188], R7 ;  /* 0x00018807ff0075a7 */ /* 0x000ea40008021104 */
[----:B------:R-:W-:-:S04]  /*3a60*/  PRMT R9, R3, 0x654, R4 ;  /* 0x0000065403097816 */ /* 0x000fc80000000004 */
[----:B------:R-:W-:Y:S01]  /*3a70*/  SEL R0, R9, R0, !P0 ;  /* 0x0000000009007207 */ /* 0x000fe20004000000 */
[----:B--2---:R-:W-:Y:S06]  /*3a80*/  @!P1 BRA `(.L_x_62) ;  /* 0x0000005c00349947 */ /* 0x004fec0003800000 */
.L_x_186:
[----:B------:R-:W-:Y:S01]  /*3a90*/  UIADD3 UR6, UPT, UPT, UR4, 0x1c0, URZ ;  /* 0x000001c004067890 */ /* 0x000fe2000fffe0ff */
[----:B------:R3:W-:Y:S01]  /*3aa0*/  @!P0 SYNCS.ARRIVE.TRANS64.RED RZ, [R0+URZ], R5 ;  /* 0x0000000500ff89a7 */ /* 0x0007e200080004ff */
[----:B------:R-:W-:Y:S01]  /*3ab0*/  UIADD3 UR7, UPT, UPT, UR4, 0x180, URZ ;  /* 0x0000018004077890 */ /* 0x000fe2000fffe0ff */
[----:B------:R-:W-:-:S08]  /*3ac0*/  LOP3.LUT R2, R2, 0x1, RZ, 0x3c, !PT ;  /* 0x0000000102027812 */ /* 0x000fd000078e3cff */
[----:B------:R-:W-:Y:S06]  /*3ad0*/  UGETNEXTWORKID.BROADCAST [UR6], [UR7] ;  /* 0x00000000060073ca */ /* 0x000fec0008000100 */
[----:B---3--:R-:W-:-:S04]  /*3ae0*/  SHF.L.U32 R5, R8, 0x1f, RZ ;  /* 0x0000001f08057819 */ /* 0x008fc800000006ff */
[----:B------:R-:W3:Y:S02]  /*3af0*/  SYNCS.PHASECHK.TRANS64.TRYWAIT P1, [UR4+0x180], R5 ;  /* 0x00018005ff0075a7 */ /* 0x000ee40008021104 */
[----:B---3--:R-:W-:Y:S05]  /*3b00*/  @!P1 BRA `(.L_x_63) ;  /* 0x0000005c002c9947 */ /* 0x008fea0003800000 */
.L_x_188:
[----:B--2---:R-:W2:Y:S01]  /*3b10*/  LDS.128 R4, [UR4+0x1c0] ;  /* 0x0001c004ff047984 */ /* 0x004ea20008000c00 */
[----:B------:R-:W-:Y:S01]  /*3b20*/  LOP3.LUT R8, R8, 0x1, RZ, 0x3c, !PT ;  /* 0x0000000108087812 */ /* 0x000fe200078e3cff */
[----:B------:R-:W-:Y:S01]  /*3b30*/  @!PT LDS RZ, [RZ] ;  /* 0x00000000fffff984 */ /* 0x000fe20000000800 */
[----:B------:R-:W-:Y:S01]  /*3b40*/  @!PT LDS RZ, [RZ] ;  /* 0x00000000fffff984 */ /* 0x000fe20000000800 */
[----:B------:R-:W-:Y:S01]  /*3b50*/  @!PT LDS RZ, [RZ] ;  /* 0x00000000fffff984 */ /* 0x000fe20000000800 */
[----:B------:R-:W-:Y:S01]  /*3b60*/  @!PT LDS RZ, [RZ] ;  /* 0x00000000fffff984 */ /* 0x000fe20000000800 */
[----:B------:R3:W-:Y:S06]  /*3b70*/  MEMBAR.ALL.CTA ;  /* 0x0000000000007992 */ /* 0x0007ec0000008000 */
[----:B---3--:R-:W3:Y:S02]  /*3b80*/  FENCE.VIEW.ASYNC.S ;  /* 0x00000000000073c6 */ /* 0x008ee40000000000 */
[----:B---3--:R-:W-:Y:S01]  /*3b90*/  SYNCS.ARRIVE.TRANS64.RED.A1T0 RZ, [UR5], RZ ;  /* 0x000000ffffff79a7 */ /* 0x008fe20008100405 */
[----:B--2---:R-:W-:-:S13]  /*3ba0*/  LOP3.LUT P1, RZ, R6, 0x1, RZ, 0xc0, !PT ;  /* 0x0000000106ff7812 */ /* 0x004fda000782c0ff */
[----:B------:R-:W-:Y:S05]  /*3bb0*/  @P1 BRA `(.L_x_64) ;  /* 0xfffffffc00981947 */ /* 0x000fea000383ffff */
[----:B------:R-:W-:-:S04]  /*3bc0*/  SHF.L.U32 R0, R2, 0x1f, RZ ;  /* 0x0000001f02007819 */ /* 0x000fc800000006ff */
[----:B------:R-:W2:Y:S02]  /*3bd0*/  SYNCS.PHASECHK.TRANS64 P0, [UR4+0x188], R0 ;  /* 0x00018800ff0075a7 */ /* 0x000ea40008001004 */
[----:B-12---:R-:W-:Y:S05]  /*3be0*/  @P0 EXIT ;  /* 0x000000000000094d */ /* 0x006fea0003800000 */
[----:B------:R-:W-:-:S07]  /*3bf0*/  MOV R0, UR4 ;  /* 0x0000000400007c02 */ /* 0x000fce0008000f00 */
.L_x_65:
[----:B-1----:R-:W-:-:S04]  /*3c00*/  SHF.L.U32 R3, R2, 0x1f, RZ ;  /* 0x0000001f02037819 */ /* 0x002fc800000006ff */
[----:B------:R1:W2:Y:S03]  /*3c10*/  SYNCS.PHASECHK.TRANS64.TRYWAIT P0, [R0+URZ+0x188], R3 ;  /* 0x00018803000075a7 */ /* 0x0002a600080011ff */
[----:B--2---:R-:W-:Y:S05]  /*3c20*/  @!P0 NANOSLEEP.SYNCS 0x989680 ;  /* 0x009896800000895d */ /* 0x004fea0003900000 */
[----:B------:R-:W2:Y:S02]  /*3c30*/  @!P0 SYNCS.PHASECHK.TRANS64 P0, [R0+URZ+0x188], R3 ;  /* 0x00018803000085a7 */ /* 0x000ea400080010ff */
[----:B--2---:R-:W-:Y:S05]  /*3c40*/  @P0 EXIT ;  /* 0x000000000000094d */ /* 0x004fea0003800000 */
[----:B------:R-:W-:Y:S05]  /*3c50*/  BRA `(.L_x_65) ;  /* 0xfffffffc00e87947 */ /* 0x000fea000383ffff */
.L_x_61:
[----:B------:R-:W-:Y:S05]  /*3c60*/  BRA.U UP4, `(.L_x_66) ;  /* 0x0000001104607547 */ /* 0x000fea000b800000 */
[----:B------:R-:W2:Y:S01]  /*3c70*/  S2UR UR4, SR_CgaCtaId ;  /* 0x00000000000479c3 */ /* 0x000ea20000008800 */
[----:B------:R-:W-:Y:S01]  /*3c80*/  UMOV UR5, 0x40 ;  /* 0x0000004000057882 */ /* 0x000fe20000000000 */
[----:B------:R-:W-:Y:S01]  /*3c90*/  NOP ;  /* 0x0000000000007918 */ /* 0x000fe20000000000 */
[----:B------:R-:W-:Y:S01]  /*3ca0*/  UMOV UR6, 0x400 ;  /* 0x0000040000067882 */ /* 0x000fe20000000000 */
[----:B--2---:R-:W-:Y:S02]  /*3cb0*/  ULEA UR5, UR4, UR5, 0x18 ;  /* 0x0000000504057291 */ /* 0x004fe4000f8ec0ff */
[----:B------:R-:W-:-:S07]  /*3cc0*/  ULEA UR6, UR4, UR6, 0x18 ;  /* 0x0000000604067291 */ /* 0x000fce000f8ec0ff */
[----:B------:R-:W2:Y:S02]  /*3cd0*/  LDS.U8 R3, [UR5+0x1c] ;  /* 0x00001c05ff037984 */ /* 0x000ea40008000000 */
[----:B--2---:R-:W-:-:S13]  /*3ce0*/  ISETP.NE.AND P0, PT, R3, RZ, PT ;  /* 0x000000ff0300720c */ /* 0x004fda0003f05270 */
[----:B------:R-:W-:Y:S05]  /*3cf0*/  @P0 BRA `(.L_x_67) ;  /* 0x0000000400080947 */ /* 0x000fea0003800000 */
[----:B------:R-:W-:Y:S02]  /*3d00*/  UISETP.NE.U32.AND UP1, UPT, UR31, 0x1, UPT ;  /* 0x000000011f00788c */ /* 0x000fe4000bf25070 */
[----:B------:R-:W-:-:S07]  /*3d10*/  UIADD3 UR7, UPT, UPT, UR5, 0x8, URZ ;  /* 0x0000000805077890 */ /* 0x000fce000fffe0ff */
[----:B------:R-:W-:Y:S05]  /*3d20*/  BRA.U !UP1, `(.L_x_68) ;  /* 0x00000001099c7547 */ /* 0x000fea000b800000 */
[----:B------:R-:W-:Y:S01]  /*3d30*/  ELECT P0, URZ, PT ;  /* 0x0000000000ff782f */ /* 0x000fe20003800000 */
[----:B------:R-:W-:-:S12]  /*3d40*/  BSSY B0, `(.L_x_68) ;  /* 0x0000025000007945 */ /* 0x000fd80003800000 */
[----:B------:R-:W-:Y:S05]  /*3d50*/  @!P0 BRA `(.L_x_69) ;  /* 0x00000000008c8947 */ /* 0x000fea0003800000 */
[----:B------:R-:W-:-:S05]  /*3d60*/  UMOV UR4, 0x10 ;  /* 0x0000001000047882 */ /* 0x000fca0000000000 */
[----:B------:R-:W-:Y:S04]  /*3d70*/  DEPBAR.LE SB2, 0x36 ;  /* 0x0000ad800000791a */ /* 0x000fe80000000000 */
[----:B------:R-:W2:Y:S02]  /*3d80*/  UTCATOMSWS.2CTA.FIND_AND_SET.ALIGN UP0, UR4, UR4 ;  /* 0x00000004000475e3 */ /* 0x000ea40008200800 */
[----:B--2---:R-:W-:Y:S01]  /*3d90*/  MOV R10, UR4 ;  /* 0x00000004000a7c02 */ /* 0x004fe20008000f00 */
[----:B------:R-:W-:Y:S06]  /*3da0*/  BRA.U UP0, `(.L_x_70) ;  /* 0x0000000100187547 */ /* 0x000fec000b800000 */
.L_x_71:
[----:B------:R-:W-:Y:S05]  /*3db0*/  NANOSLEEP 0x64 ;  /* 0x000000640000795d */ /* 0x000fea0003800000 */
[----:B------:R-:W-:-:S05]  /*3dc0*/  UMOV UR4, 0x10 ;  /* 0x0000001000047882 */ /* 0x000fca0000000000 */
[----:B------:R-:W-:Y:S04]  /*3dd0*/  DEPBAR.LE SB2, 0x36 ;  /* 0x0000ad800000791a */ /* 0x000fe80000000000 */
[----:B------:R-:W2:Y:S02]  /*3de0*/  UTCATOMSWS.2CTA.FIND_AND_SET.ALIGN UP0, UR4, UR4 ;  /* 0x00000004000475e3 */ /* 0x000ea40008200800 */
[----:B--2---:R-:W-:Y:S01]  /*3df0*/  MOV R10, UR4 ;  /* 0x00000004000a7c02 */ /* 0x004fe20008000f00 */
[----:B------:R-:W-:Y:S05]  /*3e00*/  BRA.U !UP0, `(.L_x_71) ;  /* 0xfffffffd08e87547 */ /* 0x000fea000b83ffff */
.L_x_70:
[----:B------:R-:W2:Y:S01]  /*3e10*/  LDS R6, [UR5+0x10] ;  /* 0x00001005ff067984 */ /* 0x000ea20008000800 */
[----:B------:R-:W-:Y:S01]  /*3e20*/  IMAD.U32 R3, RZ, RZ, UR6 ;  /* 0x00000006ff037e24 */ /* 0x000fe2000f8e00ff */
[----:B------:R-:W-:-:S03]  /*3e30*/  MOV R4, UR30 ;  /* 0x0000001e00047c02 */ /* 0x000fc60008000f00 */
[----:B------:R-:W-:Y:S01]  /*3e40*/  VIADD R3, R3, 0x1d0 ;  /* 0x000001d003037836 */ /* 0x000fe20000000000 */
[----:B--2---:R-:W-:-:S04]  /*3e50*/  SHF.L.U32 R6, R6, 0x1f, RZ ;  /* 0x0000001f06067819 */ /* 0x004fc800000006ff */
[----:B------:R-:W2:Y:S02]  /*3e60*/  SYNCS.PHASECHK.TRANS64.TRYWAIT P0, [UR5+0x8], R6 ;  /* 0x00000806ff0075a7 */ /* 0x000ea40008001105 */
[----:B--2---:R-:W-:Y:S05]  /*3e70*/  @P0 BRA `(.L_x_72) ;  /* 0x0000000000080947 */ /* 0x004fea0003800000 */
[----:B------:R-:W2:Y:S02]  /*3e80*/  SYNCS.PHASECHK.TRANS64.TRYWAIT P0, [UR5+0x8], R6 ;  /* 0x00000806ff0075a7 */ /* 0x000ea40008001105 */
[----:B--2---:R-:W-:Y:S05]  /*3e90*/  @!P0 BRA `(.L_x_73) ;  /* 0x0000005800608947 */ /* 0x004fea0003800000 */
.L_x_72:
[----:B------:R-:W-:Y:S01]  /*3ea0*/  PRMT R4, R4, 0x654, R3 ;  /* 0x0000065404047816 */ /* 0x000fe20000000003 */
[----:B------:R-:W-:Y:S01]  /*3eb0*/  HFMA2 R3, -RZ, RZ, 0, 5.9604644775390625e-08 ;  /* 0x00000001ff037431 */ /* 0x000fe200000001ff */
[----:B------:R-:W-:Y:S01]  /*3ec0*/  UPRMT UR4, UR30, 0x654, UR7 ;  /* 0x000006541e047896 */ /* 0x000fe20008000007 */
[----:B------:R-:W-:Y:S02]  /*3ed0*/  IMAD.MOV.U32 R7, RZ, RZ, 0xffff ;  /* 0x0000ffffff077424 */ /* 0x000fe400078e00ff */
[----:B--2---:R-:W-:Y:S02]  /*3ee0*/  IMAD.MOV.U32 R6, RZ, RZ, 0x4 ;  /* 0x00000004ff067424 */ /* 0x004fe400078e00ff */
[----:B------:R-:W-:Y:S01]  /*3ef0*/  IMAD.SHL.U32 R9, R10, 0x20, RZ ;  /* 0x000000200a097824 */ /* 0x000fe200078e00ff */
[----:B------:R-:W-:Y:S02]  /*3f00*/  MOV R5, UR4 ;  /* 0x0000000400057c02 */ /* 0x000fe40008000f00 */
[-C--:B------:R-:W-:Y:S01]  /*3f10*/  SHF.L.U32 R8, R7, R10.reuse, RZ ;  /* 0x0000000a07087219 */ /* 0x080fe200000006ff */
[----:B------:R2:W-:Y:S01]  /*3f20*/  SYNCS.ARRIVE.TRANS64.RED RZ, [UR4], R6 ;  /* 0x00000006ffff79a7 */ /* 0x0005e20008000404 */
[----:B------:R-:W-:Y:S01]  /*3f30*/  SHF.L.U32 R7, R3, R10, RZ ;  /* 0x0000000a03077219 */ /* 0x000fe200000006ff */
[----:B------:R2:W-:Y:S04]  /*3f40*/  STS [UR6+0x1d0], R9 ;  /* 0x0001d009ff007988 */ /* 0x0005e80008000806 */
[----:B------:R2:W-:Y:S04]  /*3f50*/  STAS [R4.64], R10 ;  /* 0x0000000a04007dbd */ /* 0x0005e8000c0008ff */
[----:B------:R2:W-:Y:S04]  /*3f60*/  ATOMS.OR RZ, [UR5+0x14], R8 ;  /* 0x00001408ffff798c */ /* 0x0005e8000b000005 */
[----:B------:R2:W-:Y:S04]  /*3f70*/  ATOMS.OR RZ, [UR5+0x18], R7 ;  /* 0x00001807ffff798c */ /* 0x0005e8000b000005 */
[----:B------:R2:W-:Y:S02]  /*3f80*/  ATOMS.XOR RZ, [UR5+0x10], R3 ;  /* 0x00001003ffff798c */ /* 0x0005e4000b800005 */
.L_x_69:
[----:B-1----:R-:W-:Y:S05]  /*3f90*/  BSYNC B0 ;  /* 0x0000000000007941 */ /* 0x002fea0003800000 */
.L_x_68:
[----:B------:R-:W-:Y:S05]  /*3fa0*/  BRA.U UP1, `(.L_x_74) ;  /* 0x00000001016c7547 */ /* 0x000fea000b800000 */
[----:B------:R-:W-:-:S03]  /*3fb0*/  UMOV UR4, 0xffffffff ;  /* 0xffffffff00047882 */ /* 0x000fc60000000000 */
[----:B------:R-:W-:Y:S05]  /*3fc0*/  BRA.DIV UR4, `(.L_x_75) ;  /* 0x0000005a042c7947 */ /* 0x000fea000b800000 */
[----:B------:R-:W-:-:S13]  /*3fd0*/  ELECT P6, URZ, PT ;  /* 0x0000000000ff782f */ /* 0x000fda00038c0000 */
.L_x_191:
[----:B------:R-:W-:Y:S05]  /*3fe0*/  @!P6 BRA `(.L_x_74) ;  /* 0x00000000005ce947 */ /* 0x000fea0003800000 */
[----:B--2---:R-:W2:Y:S02]  /*3ff0*/  LDS R4, [UR5+0x10] ;  /* 0x00001005ff047984 */ /* 0x004ea40008000800 */
[----:B--2---:R-:W-:-:S04]  /*4000*/  SHF.L.U32 R4, R4, 0x1f, RZ ;  /* 0x0000001f04047819 */ /* 0x004fc800000006ff */
[----:B------:R-:W2:Y:S02]  /*4010*/  SYNCS.PHASECHK.TRANS64.TRYWAIT P0, [UR5+0x8], R4 ;  /* 0x00000804ff0075a7 */ /* 0x000ea40008001105 */
[----:B--2---:R-:W-:Y:S05]  /*4020*/  @P0 BRA `(.L_x_76) ;  /* 0x0000000000080947 */ /* 0x004fea0003800000 */
[----:B------:R-:W2:Y:S02]  /*4030*/  SYNCS.PHASECHK.TRANS64.TRYWAIT P0, [UR5+0x8], R4 ;  /* 0x00000804ff0075a7 */ /* 0x000ea40008001105 */
[----:B--2---:R-:W-:Y:S05]  /*4040*/  @!P0 BRA `(.L_x_77) ;  /* 0x00000058002c8947 */ /* 0x004fea0003800000 */
.L_x_76:
[----:B------:R-:W3:Y:S01]  /*4050*/  LDS R6, [UR6+0x1d0] ;  /* 0x0001d006ff067984 */ /* 0x000ee20008000800 */
[----:B--2---:R-:W-:Y:S02]  /*4060*/  HFMA2 R3, -RZ, RZ, 0, 5.9604644775390625e-08 ;  /* 0x00000001ff037431 */ /* 0x004fe400000001ff */
[----:B------:R-:W-:Y:S01]  /*4070*/  IMAD.MOV.U32 R4, RZ, RZ, 0xffff ;  /* 0x0000ffffff047424 */ /* 0x000fe200078e00ff */
[----:B------:R-:W-:Y:S01]  /*4080*/  UPRMT UR4, UR30, 0x654, UR7 ;  /* 0x000006541e047896 */ /* 0x000fe20008000007 */
[----:B---3--:R-:W-:-:S03]  /*4090*/  IMAD.SHL.U32 R5, R6, 0x20, RZ ;  /* 0x0000002006057824 */ /* 0x008fc600078e00ff */
[-C--:B------:R-:W-:Y:S02]  /*40a0*/  SHF.L.U32 R4, R4, R6.reuse, RZ ;  /* 0x0000000604047219 */ /* 0x080fe400000006ff */
[----:B------:R-:W-:Y:S01]  /*40b0*/  SHF.L.U32 R6, R3, R6, RZ ;  /* 0x0000000603067219 */ /* 0x000fe200000006ff */
[----:B------:R3:W-:Y:S04]  /*40c0*/  STS [UR6+0x1d0], R5 ;  /* 0x0001d005ff007988 */ /* 0x0007e80008000806 */
[----:B------:R3:W-:Y:S04]  /*40d0*/  ATOMS.OR RZ, [UR5+0x14], R4 ;  /* 0x00001404ffff798c */ /* 0x0007e8000b000005 */
[----:B------:R3:W-:Y:S01]  /*40e0*/  ATOMS.OR RZ, [UR5+0x18], R6 ;  /* 0x00001806ffff798c */ /* 0x0007e2000b000005 */
[----:B------:R-:W-:Y:S03]  /*40f0*/  SYNCS.ARRIVE.TRANS64.RED.A1T0 RZ, [UR4], RZ ;  /* 0x000000ffffff79a7 */ /* 0x000fe60008100404 */
[----:B------:R3:W-:Y:S01]  /*4100*/  ATOMS.XOR RZ, [UR5+0x10], R3 ;  /* 0x00001003ffff798c */ /* 0x0007e2000b800005 */
[----:B------:R-:W-:Y:S05]  /*4110*/  BRA `(.L_x_74) ;  /* 0x0000000000107947 */ /* 0x000fea0003800000 */
.L_x_67:
[----:B------:R-:W-:Y:S02]  /*4120*/  MOV R3, 0xffffffff ;  /* 0xffffffff00037802 */ /* 0x000fe40000000f00 */
[----:B------:R-:W-:-:S03]  /*4130*/  MOV R4, 0x4160 ;  /* 0x0000416000047802 */ /* 0x000fc60000000f00 */
[----:B------:R2:W-:Y:S04]  /*4140*/  STS [UR6+0x1d0], R3 ;  /* 0x0001d003ff007988 */ /* 0x0005e80008000806 */
[----:B-12--5:R-:W-:Y:S05]  /*4150*/  CALL.REL.NOINC `($__internal_1_$__cuda_sm10x_tcgen05_guardrail_trap_phase_invalid_during_alloc) ;  /* 0x0000005c00687944 */ /* 0x026fea0003c00000 */
.L_x_74:
[----:B------:R-:W-:Y:S05]  /*4160*/  WARPSYNC.ALL ;  /* 0x0000000000007948 */ /* 0x000fea0003800000 */
[----:B------:R-:W4:Y:S01]  /*4170*/  S2UR UR17, SR_CgaCtaId ;  /* 0x00000000001179c3 */ /* 0x000f220000008800 */
[----:B------:R-:W-:Y:S01]  /*4180*/  UMOV UR4, 0x400 ;  /* 0x0000040000047882 */ /* 0x000fe20000000000 */
[----:B------:R-:W-:-:S06]  /*4190*/  NOP ;  /* 0x0000000000007918 */ /* 0x000fcc0000000000 */
[----:B------:R-:W-:Y:S06]  /*41a0*/  BAR.ARV 0x6, 0xa0 ;  /* 0x0182800000007b1d */ /* 0x000fec0000002000 */
[----:B------:R-:W1:Y:S01]  /*41b0*/  LDCU.64 UR6, c[0x0][0x388] ;  /* 0x00007100ff0677ac */ /* 0x000e620008000a00 */
[----:B------:R-:W-:Y:S01]  /*41c0*/  LOP3.LUT R2, R2, 0xffff, RZ, 0xc0, !PT ;  /* 0x0000ffff02027812 */ /* 0x000fe200078ec0ff */
[----:B--2---:R-:W-:Y:S01]  /*41d0*/  IMAD.MOV.U32 R8, RZ, RZ, 0x1 ;  /* 0x00000001ff087424 */ /* 0x004fe200078e00ff */
[----:B------:R-:W-:Y:S01]  /*41e0*/  LOP3.LUT R0, R0, 0xffff, RZ, 0xc0, !PT ;  /* 0x0000ffff00007812 */ /* 0x000fe200078ec0ff */
[----:B------:R-:W2:Y:S01]  /*41f0*/  LDCU UR8, c[0x0][0x390] ;  /* 0x00007200ff0877ac */ /* 0x000ea20008000800 */
[----:B------:R-:W-:Y:S01]  /*4200*/  R2UR UR18, R2 ;  /* 0x00000000021272ca */ /* 0x000fe200000e0000 */
[----:B------:R-:W-:Y:S01]  /*4210*/  IMAD.MOV.U32 R2, RZ, RZ, RZ ;  /* 0x000000ffff027224 */ /* 0x000fe200078e00ff */
[----:B------:R-:W-:Y:S01]  /*4220*/  R2UR UR28, R0 ;  /* 0x00000000001c72ca */ /* 0x000fe200000e0000 */
[----:B------:R-:W-:Y:S01]  /*4230*/  IMAD.MOV.U32 R0, RZ, RZ, RZ ;  /* 0x000000ffff007224 */ /* 0x000fe200078e00ff */
[----:B------:R-:W-:Y:S01]  /*4240*/  UMOV UR21, URZ ;  /* 0x000000ff00157c82 */ /* 0x000fe20008000000 */
[----:B----4-:R-:W-:-:S02]  /*4250*/  ULEA UR17, UR17, UR4, 0x18 ;  /* 0x0000000411117291 */ /* 0x010fc4000f8ec0ff */
[----:B------:R-:W-:Y:S01]  /*4260*/  UISETP.NE.AND UP3, UPT, UR31, URZ, UPT ;  /* 0x000000ff1f00728c */ /* 0x000fe2000bf65270 */
[----:B------:R-:W-:Y:S01]  /*4270*/  UMOV UR16, URZ ;  /* 0x000000ff00107c82 */ /* 0x000fe20008000000 */
[----:B------:R-:W-:Y:S01]  /*4280*/  UMOV UR26, 0x0 ;  /* 0x00000000001a7882 */ /* 0x000fe20000000000 */
[----:B------:R-:W-:Y:S01]  /*4290*/  UMOV UR27, 0x10110490 ;  /* 0x10110490001b7882 */ /* 0x000fe20000000000 */
[----:B------:R-:W-:Y:S01]  /*42a0*/  UMOV UR24, 0x0 ;  /* 0x0000000000187882 */ /* 0x000fe20000000000 */
[----:B-1----:R-:W-:Y:S02]  /*42b0*/  UIADD3 UR4, UPT, UPT, UR6, 0x1f, URZ ;  /* 0x0000001f06047890 */ /* 0x002fe4000fffe0ff */
[----:B---3--:R-:W1:Y:S01]  /*42c0*/  LDS R3, [UR17+0x1d0] ;  /* 0x0001d011ff037984 */ /* 0x008e620008000800 */
[----:B------:R-:W-:Y:S02]  /*42d0*/  UIADD3 UR6, UPT, UPT, UR17, 0x6400, URZ ;  /* 0x0000640011067890 */ /* 0x000fe4000fffe0ff */
[----:B------:R-:W-:-:S02]  /*42e0*/  USHF.R.S32.HI UR5, URZ, 0x1f, UR4 ;  /* 0x0000001fff057899 */ /* 0x000fc40008011404 */
[----:B------:R-:W-:Y:S02]  /*42f0*/  USHF.R.U32.HI UR6, URZ, 0x4, UR6 ;  /* 0x00000004ff067899 */ /* 0x000fe40008011606 */
[----:B------:R-:W-:Y:S02]  /*4300*/  ULEA.HI UR4, UR5, UR4, URZ, 0x5 ;  /* 0x0000000405047291 */ /* 0x000fe4000f8f28ff */
[----:B------:R-:W-:Y:S02]  /*4310*/  UIADD3 UR5, UPT, UPT, UR17, 0x2e400, URZ ;  /* 0x0002e40011057890 */ /* 0x000fe4000fffe0ff */
[----:B------:R-:W-:Y:S02]  /*4320*/  USHF.R.S32.HI UR4, URZ, 0x5, UR4 ;  /* 0x00000005ff047899 */ /* 0x000fe40008011404 */
[----:B------:R-:W-:Y:S02]  /*4330*/  USHF.R.U32.HI UR5, URZ, 0x4, UR5 ;  /* 0x00000004ff057899 */ /* 0x000fe40008011605 */
[----:B------:R-:W-:-:S02]  /*4340*/  UIMAD UR7, UR4, UR7, URZ ;  /* 0x00000007040772a4 */ /* 0x000fc4000f8e02ff */
[----:B------:R-:W-:Y:S02]  /*4350*/  UIADD3 UR4, UPT, UPT, UR17, 0x188, URZ ;  /* 0x0000018811047890 */ /* 0x000fe4000fffe0ff */
[----:B------:R-:W-:Y:S02]  /*4360*/  ULOP3.LUT UR6, UR6, 0x3fff, URZ, 0xc0, !UPT ;  /* 0x00003fff06067892 */ /* 0x000fe4000f8ec0ff */
[----:B------:R-:W-:Y:S02]  /*4370*/  UPRMT UR23, URZ, 0x654, UR4 ;  /* 0x00000654ff177896 */ /* 0x000fe40008000004 */
[----:B--2---:R-:W-:Y:S02]  /*4380*/  UIMAD UR4, UR7, UR8, URZ ;  /* 0x00000008070472a4 */ /* 0x004fe4000f8e02ff */
[----:B------:R-:W-:Y:S02]  /*4390*/  ULOP3.LUT UR20, UR5, 0x3fff, URZ, 0xc0, !UPT ;  /* 0x00003fff05147892 */ /* 0x000fe4000f8ec0ff */
[----:B------:R-:W-:-:S02]  /*43a0*/  ULOP3.LUT UR19, UR6, 0x10000, URZ, 0xfc, !UPT ;  /* 0x0001000006137892 */ /* 0x000fc4000f8efcff */
[----:B------:R-:W-:Y:S02]  /*43b0*/  UIADD3 UR29, UPT, UPT, UR4, -0x1, URZ ;  /* 0xffffffff041d7890 */ /* 0x000fe4000fffe0ff */
[----:B------:R-:W-:Y:S01]  /*43c0*/  UISETP.GE.AND UP4, UPT, UR4, 0x1, UPT ;  /* 0x000000010400788c */ /* 0x000fe2000bf86270 */
[----:B------:R-:W-:Y:S01]  /*43d0*/  UMOV UR25, 0x10110490 ;  /* 0x1011049000197882 */ /* 0x000fe20000000000 */
[C---:B-1----:R-:W-:Y:S01]  /*43e0*/  VIADD R5, R3.reuse, 0x40 ;  /* 0x0000004003057836 */ /* 0x042fe20000000000 */
[----:B------:R-:W-:-:S04]  /*43f0*/  LOP3.LUT R4, R3, 0xffff, RZ, 0xc0, !PT ;  /* 0x0000ffff03047812 */ /* 0x000fc800078ec0ff */
[----:B------:R-:W-:-:S05]  /*4400*/  LOP3.LUT R5, R5, 0xffff, RZ, 0xc0, !PT ;  /* 0x0000ffff05057812 */ /* 0x000fca00078ec0ff */
[----:B------:R1:W-:Y:S02]  /*4410*/  STL.64 [R1], R4 ;  /* 0x0000000401007387 */ /* 0x0003e40000100a00 */
.L_x_86:
[----:B-1----:R-:W-:-:S04]  /*4420*/  SHF.L.U32 R5, R2, 0x1f, RZ ;  /* 0x0000001f02057819 */ /* 0x002fc800000006ff */
[----:B------:R-:W1:Y:S02]  /*4430*/  SYNCS.PHASECHK.TRANS64.TRYWAIT P0, [UR17+0x180], R5 ;  /* 0x00018005ff0075a7 */ /* 0x000e640008001111 */
[----:B-1-34-:R-:W-:Y:S05]  /*4440*/  @!P0 BRA `(.L_x_78) ;  /* 0x0000005400448947 */ /* 0x01afea0003800000 */
.L_x_193:
[----:B-1----:R-:W1:Y:S01]  /*4450*/  LDS.128 R4, [UR17+0x1c0] ;  /* 0x0001c011ff047984 */ /* 0x002e620008000c00 */
[----:B------:R-:W-:Y:S01]  /*4460*/  ULEA UR22, UR21, UR17, 0x3 ;  /* 0x0000001115167291 */ /* 0x000fe2000f8e18ff */
[----:B------:R-:W-:Y:S01]  /*4470*/  @!PT LDS RZ, [RZ] ;  /* 0x00000000fffff984 */ /* 0x000fe20000000800 */
[----:B------:R-:W-:Y:S01]  /*4480*/  @!PT LDS RZ, [RZ] ;  /* 0x00000000fffff984 */ /* 0x000fe20000000800 */
[----:B------:R-:W-:Y:S01]  /*4490*/  @!PT LDS RZ, [RZ] ;  /* 0x00000000fffff984 */ /* 0x000fe20000000800 */
[----:B------:R-:W-:Y:S01]  /*44a0*/  @!PT LDS RZ, [RZ] ;  /* 0x00000000fffff984 */ /* 0x000fe20000000800 */
[----:B------:R2:W-:Y:S06]  /*44b0*/  MEMBAR.ALL.CTA ;  /* 0x0000000000007992 */ /* 0x0005ec0000008000 */
[----:B--2---:R-:W2:Y:S02]  /*44c0*/  FENCE.VIEW.ASYNC.S ;  /* 0x00000000000073c6 */ /* 0x004ea40000000000 */
[----:B--2---:R-:W-:Y:S01]  /*44d0*/  SYNCS.ARRIVE.TRANS64.RED.A1T0 RZ, [UR23], RZ ;  /* 0x000000ffffff79a7 */ /* 0x004fe20008100417 */
[----:B-1----:R-:W-:Y:S01]  /*44e0*/  LOP3.LUT P2, RZ, R6, 0x1, RZ, 0xc0, !PT ;  /* 0x0000000106ff7812 */ /* 0x002fe2000784c0ff */
[----:B------:R-:W-:-:S12]  /*44f0*/  BRA.U UP3, `(.L_x_79) ;  /* 0x00000001030c7547 */ /* 0x000fd8000b800000 */
[----:B------:R-:W-:-:S04]  /*4500*/  SHF.L.U32 R5, R8, 0x1f, RZ ;  /* 0x0000001f08057819 */ /* 0x000fc800000006ff */
[----:B------:R-:W1:Y:S02]  /*4510*/  SYNCS.PHASECHK.TRANS64.TRYWAIT P0, [UR22+0x1a0], R5 ;  /* 0x0001a005ff0075a7 */ /* 0x000e640008001116 */
[----:B-1----:R-:W-:Y:S05]  /*4520*/  @!P0 BRA `(.L_x_80) ;  /* 0x0000005400248947 */ /* 0x002fea0003800000 */
.L_x_79:
[----:B------:R-:W-:Y:S05]  /*4530*/  BRA.U UP3, `(.L_x_81) ;  /* 0x0000000103d47547 */ /* 0x000fea000b800000 */
[----:B------:R-:W-:Y:S05]  /*4540*/  BRA.U !UP4, `(.L_x_82) ;  /* 0x000000010cc47547 */ /* 0x000fea000b800000 */
[----:B------:R-:W-:Y:S01]  /*4550*/  ULEA UR4, UR21, UR48, 0x2 ;  /* 0x0000003015047291 */ /* 0x000fe2000f8e10ff */
[----:B-1----:R-:W-:-:S08]  /*4560*/  SHF.L.U32 R4, R0, 0x1f, RZ ;  /* 0x0000001f00047819 */ /* 0x002fd000000006ff */
[----:B------:R-:W5:Y:S01]  /*4570*/  LDL R5, [UR4] ;  /* 0x00000004ff057983 */ /* 0x000f620008100800 */
[----:B------:R-:W-:Y:S02]  /*4580*/  ULEA UR4, UR16, UR17, 0x3 ;  /* 0x0000001110047291 */ /* 0x000fe4000f8e18ff */
[----:B------:R-:W-:Y:S01]  /*4590*/  UPLOP3.LUT UP2, UPT, UPT, UPT, UPT, 0x40, 0x4 ;  /* 0x000000000004789c */ /* 0x000fe20003f4e870 */
[----:B------:R-:W-:Y:S01]  /*45a0*/  UMOV UR15, UR29 ;  /* 0x0000001d000f7c82 */ /* 0x000fe20008000000 */
[----:B------:R-:W-:-:S05]  /*45b0*/  UMOV UR5, UR16 ;  /* 0x0000001000057c82 */ /* 0x000fca0008000000 */
[----:B------:R1:W2:Y:S04]  /*45c0*/  SYNCS.PHASECHK.TRANS64.TRYWAIT P1, [UR4], R4 ;  /* 0x00000004ff0075a7 */ /* 0x0002a80008021104 */
.L_x_85:
[----:B---3--:R-:W-:Y:S01]  /*45d0*/  ULEA UR10, UR5, UR17, 0x3 ;  /* 0x00000011050a7291 */ /* 0x008fe2000f8e18ff */
[----:B--2-4-:R-:W-:Y:S11]  /*45e0*/  @P1 BRA `(.L_x_83) ;  /* 0x00000000000c1947 */ /* 0x014ff60003800000 */
[----:B------:R-:W-:Y:S04]  /*45f0*/  SHF.L.U32 R7, R0, 0x1f, RZ ;  /* 0x0000001f00077819 */ /* 0x000fe800000006ff */
[----:B------:R-:W2:Y:S02]  /*4600*/  SYNCS.PHASECHK.TRANS64.TRYWAIT P0, [UR10], R7 ;  /* 0x00000007ff0075a7 */ /* 0x000ea4000800110a */
[----:B--2---:R-:W-:Y:S05]  /*4610*/  @!P0 BRA `(.L_x_84) ;  /* 0x0000005400008947 */ /* 0x004fea0003800000 */
.L_x_83:
[----:B------:R-:W-:Y:S01]  /*4620*/  UISETP.NE.AND UP0, UPT, UR15, URZ, UPT ;  /* 0x000000ff0f00728c */ /* 0x000fe2000bf05270 */
[----:B------:R-:W-:Y:S01]  /*4630*/  PLOP3.LUT P1, PT, PT, PT, PT, 0x80, 0x8 ;  /* 0x000000000008781c */ /* 0x000fe20003f2f070 */
[----:B------:R-:W-:Y:S02]  /*4640*/  UIADD3 UR4, UPT, UPT, UR5, 0x1, URZ ;  /* 0x0000000105047890 */ /* 0x000fe4000fffe0ff */
[----:B------:R-:W-:Y:S02]  /*4650*/  ULEA UR8, UR5, UR20, 0x7 ;  /* 0x0000001405087291 */ /* 0x000fe4000f8e38ff */
[----:B------:R-:W-:Y:S01]  /*4660*/  UISETP.NE.AND UP1, UPT, UR4, 0x14, UPT ;  /* 0x000000140400788c */ /* 0x000fe2000bf25270 */
[----:B------:R-:W-:Y:S01]  /*4670*/  PLOP3.LUT P0, PT, PT, PT, UP0, 0x80, 0x8 ;  /* 0x000000000008781c */ /* 0x000fe20003f0f008 */
[----:B------:R-:W-:Y:S02]  /*4680*/  UIADD3 UR12, UPT, UPT, UR8, 0x40, URZ ;  /* 0x00000040080c7890 */ /* 0x000fe4000fffe0ff */
[----:B------:R-:W-:Y:S02]  /*4690*/  USEL UR6, URZ, 0x1, UP1 ;  /* 0x00000001ff067887 */ /* 0x000fe40008800000 */
[----:B------:R-:W-:Y:S02]  /*46a0*/  USEL UR16, UR4, URZ, UP1 ;  /* 0x000000ff04107287 */ /* 0x000fe40008800000 */
[----:B------:R-:W-:Y:S02]  /*46b0*/  UIADD3 UR10, UPT, UPT, UR10, 0xa0, URZ ;  /* 0x000000a00a0a7890 */ /* 0x000fe4000fffe0ff */
[----:B------:R-:W-:Y:S01]  /*46c0*/  @UP0 ULEA UR4, UR16, UR17, 0x3 ;  /* 0x0000001110040291 */ /* 0x000fe2000f8e18ff */
[----:B------:R-:W-:Y:S01]  /*46d0*/  LOP3.LUT R0, R0, UR6, RZ, 0x3c, !PT ;  /* 0x0000000600007c12 */ /* 0x000fe2000f8e3cff */
[----:B------:R-:W-:Y:S01]  /*46e0*/  UMOV UR9, 0x80004020 ;  /* 0x8000402000097882 */ /* 0x000fe20000000000 */
[----:B------:R-:W-:Y:S01]  /*46f0*/  UMOV UR13, 0x80004020 ;  /* 0x80004020000d7882 */ /* 0x000fe20000000000 */
[----:B------:R-:W-:Y:S01]  /*4700*/  UMOV UR7, 0x80004020 ;  /* 0x8000402000077882 */ /* 0x000fe20000000000 */
[----:B-1----:R-:W-:Y:S04]  /*4710*/  @P0 SHF.L.U32 R4, R0, 0x1f, RZ ;  /* 0x0000001f00040819 */ /* 0x002fe800000006ff */
[----:B------:R3:W4:Y:S01]  /*4720*/  @P0 SYNCS.PHASECHK.TRANS64.TRYWAIT P1, [UR4], R4 ;  /* 0x00000004ff0005a7 */ /* 0x0007220008021104 */
[----:B------:R-:W-:Y:S11]  /*4730*/  ELECT P0, URZ, PT ;  /* 0x0000000000ff782f */ /* 0x000ff60003800000 */
[----:B------:R-:W-:Y:S02]  /*4740*/  @!UPT UIADD3 URZ, UPT, UPT, URZ, URZ, URZ ;  /* 0x000000fffffff290 */ /* 0x000fe4000fffe0ff */
[C---:B-----5:R-:W-:Y:S01]  /*4750*/  @P0 R2UR.BROADCAST UR14, R5.reuse ;  /* 0x00000000050e02ca */ /* 0x060fe200008e0000 */
[----:B------:R-:W-:Y:S01]  /*4760*/  ULEA UR4, UR5, UR19, 0x9 ;  /* 0x0000001305047291 */ /* 0x000fe2000f8e48ff */
[----:B------:R-:W-:Y:S11]  /*4770*/  ELECT P0, URZ, PT ;  /* 0x0000000000ff782f */ /* 0x000ff60003800000 */
[----:B------:R-:W-:Y:S02]  /*4780*/  @!UPT UIADD3 URZ, UPT, UPT, URZ, URZ, URZ ;  /* 0x000000fffffff290 */ /* 0x000fe4000fffe0ff */
[----:B------:R-:W-:Y:S01]  /*4790*/  @P0 R2UR.BROADCAST UR11, R5 ;  /* 0x00000000050b02ca */ /* 0x000fe200008e0000 */
[----:B------:R-:W-:Y:S01]  /*47a0*/  UIADD3 UR6, UPT, UPT, UR4, 0x2, URZ ;  /* 0x0000000204067890 */ /* 0x000fe2000fffe0ff */
[----:B------:R-:W-:Y:S02]  /*47b0*/  UMOV UR5, 0x80004020 ;  /* 0x8000402000057882 */ /* 0x000fe40000000000 */
[----:B------:R1:W-:Y:S01]  /*47c0*/  UTCHMMA.2CTA gdesc[UR4], gdesc[UR8], tmem[UR14], tmem[UR26], idesc[UR27], UP2 ;  /* 0x00ff1a08040075ea */ /* 0x0003e2000920000e */
[----:B------:R-:W-:Y:S08]  /*47d0*/  UPLOP3.LUT UP2, UPT, UPT, UPT, UPT, 0x80, 0x8 ;  /* 0x000000000008789c */ /* 0x000ff00003f4f070 */
[----:B------:R3:W-:Y:S01]  /*47e0*/  UTCHMMA.2CTA gdesc[UR6], gdesc[UR12], tmem[UR11], tmem[UR24], idesc[UR25], UPT ;  /* 0x00ff180c060075ea */ /* 0x0007e2000ba0000b */
[----:B------:R3:W-:Y:S01]  /*47f0*/  UTCBAR.2CTA.MULTICAST [UR10], URZ, UR18 ;  /* 0x000000ff0a0073e9 */ /* 0x0007e20008200812 */
[----:B-1----:R-:W-:Y:S02]  /*4800*/  UIADD3 UR4, UPT, UPT, UR15, 0x1, URZ ;  /* 0x000000010f047890 */ /* 0x002fe4000fffe0ff */
[----:B------:R-:W-:Y:S02]  /*4810*/  UIADD3 UR8, UPT, UPT, UR15, -0x1, URZ ;  /* 0xffffffff0f087890 */ /* 0x000fe4000fffe0ff */
[----:B------:R-:W-:Y:S01]  /*4820*/  UISETP.GT.U32.AND UP0, UPT, UR4, 0x1, UPT ;  /* 0x000000010400788c */ /* 0x000fe2000bf04070 */
[----:B------:R-:W-:Y:S04]  /*4830*/  UMOV UR5, UR16 ;  /* 0x0000001000057c82 */ /* 0x000fe80008000000 */
[----:B------:R-:W-:Y:S04]  /*4840*/  UMOV UR15, UR8 ;  /* 0x00000008000f7c82 */ /* 0x000fe80008000000 */
[----:B------:R-:W-:Y:S05]  /*4850*/  BRA.U UP0, `(.L_x_85) ;  /* 0xfffffffd005c7547 */ /* 0x000fea000b83ffff */
.L_x_82:
[----:B------:R-:W-:-:S09]  /*4860*/  UIADD3 UR4, UPT, UPT, UR22, 0x190, URZ ;  /* 0x0000019016047890 */ /* 0x000fd2000fffe0ff */
[----:B------:R2:W-:Y:S01]  /*4870*/  UTCBAR.2CTA.MULTICAST [UR4], URZ, UR28 ;  /* 0x000000ff040073e9 */ /* 0x0005e2000820081c */
[----:B------:R-:W-:Y:S02]  /*4880*/  NOP ;  /* 0x0000000000007918 */ /* 0x000fe40000000000 */
.L_x_81:
[----:B--2---:R-:W-:Y:S01]  /*4890*/  UIADD3 UR4, UPT, UPT, UR21, 0x1, URZ ;  /* 0x0000000115047890 */ /* 0x004fe2000fffe0ff */
[----:B------:R-:W-:-:S03]  /*48a0*/  LOP3.LUT R2, R2, 0x1, RZ, 0x3c, !PT ;  /* 0x0000000102027812 */ /* 0x000fc600078e3cff */
[----:B------:R-:W-:-:S04]  /*48b0*/  UISETP.NE.AND UP0, UPT, UR4, 0x2, UPT ;  /* 0x000000020400788c */ /* 0x000fc8000bf05270 */
[----:B------:R-:W-:Y:S02]  /*48c0*/  USEL UR5, URZ, 0x1, UP0 ;  /* 0x00000001ff057887 */ /* 0x000fe40008000000 */
[----:B------:R-:W-:-:S04]  /*48d0*/  USEL UR21, UR4, URZ, UP0 ;  /* 0x000000ff04157287 */ /* 0x000fc80008000000 */
[----:B------:R-:W-:Y:S01]  /*48e0*/  LOP3.LUT R8, R8, UR5, RZ, 0x3c, !PT ;  /* 0x0000000508087c12 */ /* 0x000fe2000f8e3cff */
[----:B------:R-:W-:Y:S07]  /*48f0*/  @P2 BRA `(.L_x_86) ;  /* 0xfffffff800c82947 */ /* 0x000fee000383ffff */
[----:B------:R-:W2:Y:S01]  /*4900*/  S2UR UR8, SR_CgaCtaId ;  /* 0x00000000000879c3 */ /* 0x000ea20000008800 */
[----:B------:R-:W-:Y:S01]  /*4910*/  ELECT P0, URZ, PT ;  /* 0x0000000000ff782f */ /* 0x000fe20003800000 */
[----:B------:R-:W-:Y:S01]  /*4920*/  HFMA2 R0, -RZ, RZ, 0, 5.9604644775390625e-08 ;  /* 0x00000001ff007431 */ /* 0x000fe200000001ff */
[----:B------:R-:W-:-:S05]  /*4930*/  UMOV UR4, 0x40 ;  /* 0x0000004000047882 */ /* 0x000fca0000000000 */
[----:B------:R-:W-:Y:S01]  /*4940*/  UVIRTCOUNT.DEALLOC.SMPOOL 0x80 ;  /* 0x000000800000784c */ /* 0x000fe20000000000 */
[----:B------:R-:W-:Y:S02]  /*4950*/  UISETP.NE.AND UP0, UPT, UR31, URZ, UPT ;  /* 0x000000ff1f00728c */ /* 0x000fe4000bf05270 */
[----:B--2---:R-:W-:-:S09]  /*4960*/  ULEA UR8, UR8, UR4, 0x18 ;  /* 0x0000000408087291 */ /* 0x004fd2000f8ec0ff */
[----:B------:R2:W-:Y:S01]  /*4970*/  @P0 STS.U8 [UR8+0x1c], R0 ;  /* 0x00001c00ff000988 */ /* 0x0005e20008000008 */
[----:B------:R-:W-:Y:S05]  /*4980*/  BRA.U UP0, `(.L_x_87) ;  /* 0x0000000100587547 */ /* 0x000fea000b800000 */
[----:B------:R-:W-:Y:S01]  /*4990*/  UIADD3 UR5, UPT, UPT, UR17, 0x1a0, URZ ;  /* 0x000001a011057890 */ /* 0x000fe2000fffe0ff */
[----:B-1----:R-:W-:-:S03]  /*49a0*/  SHF.L.U32 R5, R8, 0x1f, RZ ;  /* 0x0000001f08057819 */ /* 0x002fc600000006ff */
[----:B------:R-:W-:-:S09]  /*49b0*/  ULEA UR4, UR21, UR5, 0x3 ;  /* 0x0000000515047291 */ /* 0x000fd2000f8e18ff */
[----:B------:R-:W1:Y:S02]  /*49c0*/  SYNCS.PHASECHK.TRANS64.TRYWAIT P0, [UR4], R5 ;  /* 0x00000005ff0075a7 */ /* 0x000e640008001104 */
[----:B-1----:R-:W-:Y:S05]  /*49d0*/  @!P0 BRA `(.L_x_88) ;  /* 0x0000005000288947 */ /* 0x002fea0003800000 */
.L_x_197:
[----:B------:R-:W-:-:S04]  /*49e0*/  UIADD3 UR4, UPT, UPT, UR21, 0x1, URZ ;  /* 0x0000000115047890 */ /* 0x000fc8000fffe0ff */
[----:B------:R-:W-:-:S04]  /*49f0*/  UISETP.NE.AND UP1, UPT, UR4, 0x2, UPT ;  /* 0x000000020400788c */ /* 0x000fc8000bf25270 */
[----:B---3--:R-:W-:Y:S02]  /*4a00*/  USEL UR6, URZ, 0x1, UP1 ;  /* 0x00000001ff067887 */ /* 0x008fe40008800000 */
[----:B------:R-:W-:-:S04]  /*4a10*/  USEL UR4, UR4, URZ, UP1 ;  /* 0x000000ff04047287 */ /* 0x000fc80008800000 */
[----:B------:R-:W-:Y:S01]  /*4a20*/  ULEA UR4, UR4, UR5, 0x3 ;  /* 0x0000000504047291 */ /* 0x000fe2000f8e18ff */
[----:B-1----:R-:W-:-:S04]  /*4a30*/  LOP3.LUT R5, R8, UR6, RZ, 0x3c, !PT ;  /* 0x0000000608057c12 */ /* 0x002fc8000f8e3cff */
[----:B------:R-:W-:Y:S01]  /*4a40*/  SHF.L.U32 R5, R5, 0x1f, RZ ;  /* 0x0000001f05057819 */ /* 0x000fe200000006ff */
[----:B--2---:R-:W-:-:S04]  /*4a50*/  IMAD.U32 R0, RZ, RZ, UR4 ;  /* 0x00000004ff007e24 */ /* 0x004fc8000f8e00ff */
[----:B------:R1:W2:Y:S03]  /*4a60*/  SYNCS.PHASECHK.TRANS64.TRYWAIT P0, [R0+URZ], R5 ;  /* 0x00000005000075a7 */ /* 0x0002a600080011ff */
[----:B--2---:R-:W-:Y:S05]  /*4a70*/  @!P0 NANOSLEEP.SYNCS 0x989680 ;  /* 0x009896800000895d */ /* 0x004fea0003900000 */
[----:B------:R-:W2:Y:S02]  /*4a80*/  @!P0 SYNCS.PHASECHK.TRANS64 P0, [R0+URZ], R5 ;  /* 0x00000005000085a7 */ /* 0x000ea400080010ff */
[----:B--2---:R-:W-:Y:S05]  /*4a90*/  @P0 BRA `(.L_x_89) ;  /* 0x0000000000200947 */ /* 0x004fea0003800000 */
.L_x_90:
[----:B--2---:R2:W3:Y:S02]  /*4aa0*/  SYNCS.PHASECHK.TRANS64.TRYWAIT P0, [R0+URZ], R5 ;  /* 0x00000005000075a7 */ /* 0x0044e400080011ff */
[----:B---3--:R-:W-:Y:S05]  /*4ab0*/  @!P0 NANOSLEEP.SYNCS 0x989680 ;  /* 0x009896800000895d */ /* 0x008fea0003900000 */
[----:B------:R-:W3:Y:S02]  /*4ac0*/  @!P0 SYNCS.PHASECHK.TRANS64 P0, [R0+URZ], R5 ;  /* 0x00000005000085a7 */ /* 0x000ee400080010ff */
[----:B---3--:R-:W-:Y:S05]  /*4ad0*/  @!P0 BRA `(.L_x_90) ;  /* 0xfffffffc00f08947 */ /* 0x008fea000383ffff */
[----:B------:R-:W-:Y:S05]  /*4ae0*/  BRA `(.L_x_89) ;  /* 0x00000000000c7947 */ /* 0x000fea0003800000 */
.L_x_87:
[----:B------:R-:W-:-:S04]  /*4af0*/  UIADD3 UR4, UPT, UPT, UR17, 0x1b0, URZ ;  /* 0x000001b011047890 */ /* 0x000fc8000fffe0ff */
[----:B------:R-:W-:-:S09]  /*4b00*/  UPRMT UR4, UR30, 0x654, UR4 ;  /* 0x000006541e047896 */ /* 0x000fd20008000004 */
[----:B------:R-:W-:Y:S03]  /*4b10*/  SYNCS.ARRIVE.TRANS64.RED.A1T0 RZ, [UR4], RZ ;  /* 0x000000ffffff79a7 */ /* 0x000fe60008100404 */
.L_x_89:
[----:B-12---:R-:W-:Y:S01]  /*4b20*/  SHF.L.U32 R5, RZ, 0x1f, RZ ;  /* 0x0000001fff057819 */ /* 0x006fe200000006ff */
[----:B------:R-:W-:Y:S01]  /*4b30*/  UIADD3 UR4, UPT, UPT, UR17, 0x1b0, URZ ;  /* 0x000001b011047890 */ /* 0x000fe2000fffe0ff */
[----:B------:R-:W-:Y:S02]  /*4b40*/  PLOP3.LUT P0, PT, PT, PT, UP0, 0x80, 0x8 ;  /* 0x000000000008781c */ /* 0x000fe40003f0f008 */
[----:B----4-:R-:W1:Y:S02]  /*4b50*/  SYNCS.PHASECHK.TRANS64.TRYWAIT P1, [UR17+0x1b0], R5 ;  /* 0x0001b005ff0075a7 */ /* 0x010e640008021111 */
[----:B-1----:R-:W-:Y:S09]  /*4b60*/  @!P1 BRA `(.L_x_91) ;  /* 0x0000004c00dc9947 */ /* 0x002ff20003800000 */
.L_x_199:
[----:B------:R-:W-:Y:S01]  /*4b70*/  @!UP0 UPRMT UR4, UR30, 0x654, UR4 ;  /* 0x000006541e048896 */ /* 0x000fe20008000004 */
[----:B------:R-:W-:Y:S01]  /*4b80*/  LOP3.LUT R2, R3, 0xffff, RZ, 0xc0, !PT ;  /* 0x0000ffff03027812 */ /* 0x000fe200078ec0ff */
[----:B------:R-:W-:Y:S02]  /*4b90*/  IMAD.MOV.U32 R3, RZ, RZ, 0xffff ;  /* 0x0000ffffff037424 */ /* 0x000fe400078e00ff */
[----:B-1----:R-:W-:Y:S01]  /*4ba0*/  IMAD.MOV.U32 R5, RZ, RZ, 0x1 ;  /* 0x00000001ff057424 */ /* 0x002fe200078e00ff */
[----:B------:R-:W-:-:S04]  /*4bb0*/  SHF.R.U32.HI R2, RZ, 0x5, R2 ;  /* 0x00000005ff027819 */ /* 0x000fc80000011602 */
[----:B------:R-:W-:Y:S01]  /*4bc0*/  @!P0 SYNCS.ARRIVE.TRANS64.RED.A1T0 RZ, [UR4], RZ ;  /* 0x000000ffffff89a7 */ /* 0x000fe20008100404 */
[----:B------:R-:W-:Y:S01]  /*4bd0*/  NOP ;  /* 0x0000000000007918 */ /* 0x000fe20000000000 */
[----:B------:R-:W1:Y:S01]  /*4be0*/  LDS R0, [UR8+0x14] ;  /* 0x00001408ff007984 */ /* 0x000e620008000800 */
[-C--:B------:R-:W-:Y:S02]  /*4bf0*/  SHF.L.U32 R3, R3, R2.reuse, RZ ;  /* 0x0000000203037219 */ /* 0x080fe400000006ff */
[----:B------:R-:W-:Y:S02]  /*4c00*/  SHF.L.U32 R5, R5, R2, RZ ;  /* 0x0000000205057219 */ /* 0x000fe400000006ff */
[----:B-1----:R-:W-:-:S04]  /*4c10*/  LOP3.LUT R0, R0, R3, RZ, 0xc0, !PT ;  /* 0x0000000300007212 */ /* 0x002fc800078ec0ff */
[----:B------:R-:W-:-:S13]  /*4c20*/  ISETP.NE.AND P0, PT, R0, R3, PT ;  /* 0x000000030000720c */ /* 0x000fda0003f05270 */
[----:B------:R-:W-:Y:S05]  /*4c30*/  @P0 BRA `(.L_x_92) ;  /* 0x00000000005c0947 */ /* 0x000fea0003800000 */
[----:B------:R-:W1:Y:S02]  /*4c40*/  LDS R0, [UR8+0x18] ;  /* 0x00001808ff007984 */ /* 0x000e640008000800 */
[----:B-1----:R-:W-:-:S04]  /*4c50*/  LOP3.LUT R0, R0, R5, RZ, 0xc0, !PT ;  /* 0x0000000500007212 */ /* 0x002fc800078ec0ff */
[----:B------:R-:W-:-:S13]  /*4c60*/  ISETP.NE.AND P0, PT, R0, R5, PT ;  /* 0x000000050000720c */ /* 0x000fda0003f05270 */
[----:B------:R-:W-:Y:S05]  /*4c70*/  @P0 BRA `(.L_x_93) ;  /* 0x0000000000400947 */ /* 0x000fea0003800000 */
[----:B------:R-:W-:Y:S01]  /*4c80*/  R2UR UR4, R3 ;  /* 0x00000000030472ca */ /* 0x000fe200000e0000 */
[----:B------:R-:W1:Y:S01]  /*4c90*/  S2R R2, SR_LANEID ;  /* 0x0000000000027919 */ /* 0x000e620000000000 */
[----:B------:R-:W-:-:S04]  /*4ca0*/  LOP3.LUT R5, RZ, R5, RZ, 0x33, !PT ;  /* 0x00000005ff057212 */ /* 0x000fc800078e33ff */
[----:B---3--:R-:W2:Y:S07]  /*4cb0*/  REDUX UR6, R5 ;  /* 0x00000000050673c4 */ /* 0x008eae0000000000 */
[----:B------:R-:W-:-:S03]  /*4cc0*/  ULOP3.LUT UR5, URZ, UR4, URZ, 0x33, !UPT ;  /* 0x00000004ff057292 */ /* 0x000fc6000f8e33ff */
[----:B------:R-:W-:Y:S02]  /*4cd0*/  VOTEU.ANY UR4, UPT, PT ;  /* 0x0000000000047886 */ /* 0x000fe400038e0100 */
[----:B------:R-:W-:Y:S01]  /*4ce0*/  UFLO.U32 UR4, UR4 ;  /* 0x00000004000472bd */ /* 0x000fe200080e0000 */
[----:B------:R-:W-:-:S04]  /*4cf0*/  IMAD.U32 R0, RZ, RZ, UR5 ;  /* 0x00000005ff007e24 */ /* 0x000fc8000f8e00ff */
[----:B------:R-:W3:Y:S02]  /*4d00*/  REDUX UR7, R0 ;  /* 0x00000000000773c4 */ /* 0x000ee40000000000 */
[----:B------:R4:W-:Y:S01]  /*4d10*/  UTCATOMSWS.AND URZ, UR5 ;  /* 0x0000000500ff79e3 */ /* 0x0009e20008000000 */
[----:B-1----:R-:W-:Y:S01]  /*4d20*/  ISETP.EQ.U32.AND P0, PT, R2, UR4, PT ;  /* 0x0000000402007c0c */ /* 0x002fe2000bf02070 */
[----:B--2---:R-:W-:Y:S02]  /*4d30*/  IMAD.U32 R2, RZ, RZ, UR6 ;  /* 0x00000006ff027e24 */ /* 0x004fe4000f8e00ff */
[----:B---3--:R-:W-:-:S10]  /*4d40*/  IMAD.U32 R3, RZ, RZ, UR7 ;  /* 0x00000007ff037e24 */ /* 0x008fd4000f8e00ff */
[----:B------:R4:W-:Y:S04]  /*4d50*/  @P0 ATOMS.AND RZ, [UR8+0x14], R3 ;  /* 0x00001403ffff098c */ /* 0x0009e8000a800008 */
[----:B------:R4:W-:Y:S01]  /*4d60*/  @P0 ATOMS.AND RZ, [UR8+0x18], R2 ;  /* 0x00001802ffff098c */ /* 0x0009e2000a800008 */
[----:B------:R-:W-:Y:S05]  /*4d70*/  BRA `(.L_x_94) ;  /* 0x0000000000147947 */ /* 0x000fea0003800000 */
.L_x_93:
[----:B------:R-:W-:Y:S02]  /*4d80*/  MOV R2, 0x4da0 ;  /* 0x00004da000027802 */ /* 0x000fe40000000f00 */
[----:B---3-5:R-:W-:Y:S05]  /*4d90*/  CALL.REL.NOINC `($__internal_0_$__cuda_sm10x_tcgen05_guardrail_trap_col_being_dealloced_not_returned_by_alloc) ;  /* 0x00000050004c7944 */ /* 0x028fea0003c00000 */
[----:B------:R-:W-:Y:S05]  /*4da0*/  BRA `(.L_x_94) ;  /* 0x0000000000087947 */ /* 0x000fea0003800000 */
.L_x_92:
[----:B------:R-:W-:Y:S02]  /*4db0*/  MOV R2, 0x4dd0 ;  /* 0x00004dd000027802 */ /* 0x000fe40000000f00 */
[----:B---3-5:R-:W-:Y:S05]  /*4dc0*/  CALL.REL.NOINC `($__internal_2_$__cuda_sm10x_tcgen05_guardrail_trap_unallocated_columns_being_dealloced) ;  /* 0x0000005000587944 */ /* 0x028fea0003c00000 */
.L_x_94:
[----:B------:R-:W-:Y:S01]  /*4dd0*/  NOP ;  /* 0x0000000000007918 */ /* 0x000fe20000000000 */
[----:B----4-:R-:W-:Y:S05]  /*4de0*/  EXIT ;  /* 0x000000000000794d */ /* 0x010fea0003800000 */
.L_x_66:
[----:B------:R-:W-:-:S09]  /*4df0*/  UISETP.NE.OR UP0, UPT, UR18, 0x3, !UP3 ;  /* 0x000000031200788c */ /* 0x000fd2000df05670 */
[----:B------:R-:W-:Y:S05]  /*4e00*/  BRA.U UP0, `(.L_x_95) ;  /* 0x0000001100447547 */ /* 0x000fea000b800000 */
[----:B------:R-:W2:Y:S01]  /*4e10*/  LDCU.64 UR4, c[0x0][0x888] ;  /* 0x00011100ff0477ac */ /* 0x000ea20008000a00 */
[----:B------:R-:W3:Y:S01]  /*4e20*/  S2UR UR6, SR_CgaCtaId ;  /* 0x00000000000679c3 */ /* 0x000ee20000008800 */
[----:B------:R-:W-:Y:S01]  /*4e30*/  HFMA2 R9, -RZ, RZ, 0, 5.9604644775390625e-08 ;  /* 0x00000001ff097431 */ /* 0x000fe200000001ff */
[----:B------:R-:W-:Y:S01]  /*4e40*/  MOV R8, RZ ;  /* 0x000000ff00087202 */ /* 0x000fe20000000f00 */
[----:B------:R-:W4:Y:S01]  /*4e50*/  LDCU UR36, c[0x0][0x370] ;  /* 0x00006e00ff2477ac */ /* 0x000f220008000800 */
[----:B------:R-:W-:Y:S01]  /*4e60*/  HFMA2 R3, -RZ, RZ, 0, 0.0078125 ;  /* 0x00002000ff037431 */ /* 0x000fe200000001ff */
[----:B------:R-:W1:Y:S03]  /*4e70*/  LDCU.128 UR32, c[0x0][0xb10] ;  /* 0x00016200ff2077ac */ /* 0x000e660008000c00 */
[----:B------:R-:W4:Y:S01]  /*4e80*/  LDC.64 R10, c[0x0][0x348] ;  /* 0x0000d200ff0a7b82 */ /* 0x000f220000000a00 */
[----:B------:R-:W1:Y:S01]  /*4e90*/  LDCU UR29, c[0x0][0x374] ;  /* 0x00006e80ff1d77ac */ /* 0x000e620008000800 */
[----:B------:R-:W4:Y:S01]  /*4ea0*/  LDCU.64 UR26, c[0x0][0x890] ;  /* 0x00011200ff1a77ac */ /* 0x000f220008000a00 */
[----:B------:R-:W4:Y:S01]  /*4eb0*/  LDCU UR18, c[0x0][0xb0c] ;  /* 0x00016180ff1277ac */ /* 0x000f220008000800 */
[----:B--2---:R-:W-:Y:S01]  /*4ec0*/  UISETP.NE.U32.AND UP0, UPT, UR4, URZ, UPT ;  /* 0x000000ff0400728c */ /* 0x004fe2000bf05070 */
[----:B------:R-:W2:Y:S01]  /*4ed0*/  LDCU UR46, c[0x0][0xb20] ;  /* 0x00016400ff2e77ac */ /* 0x000ea20008000800 */
[----:B------:R-:W2:Y:S01]  /*4ee0*/  LDCU UR4, c[0x0][0xb30] ;  /* 0x00016600ff0477ac */ /* 0x000ea20008000800 */
[----:B------:R-:W2:Y:S01]  /*4ef0*/  LDCU.128 UR40, c[0x0][0x980] ;  /* 0x00013000ff2877ac */ /* 0x000ea20008000c00 */
[----:B------:R-:W-:Y:S01]  /*4f00*/  UMOV UR24, 0x400 ;  /* 0x0000040000187882 */ /* 0x000fe20000000000 */
[----:B-1----:R-:W-:-:S02]  /*4f10*/  UIMAD.WIDE.U32 UR8, UR29, UR35, URZ ;  /* 0x000000231d0872a5 */ /* 0x002fc4000f8e00ff */
[----:B---3--:R-:W-:Y:S02]  /*4f20*/  ULEA UR24, UR6, UR24, 0x18 ;  /* 0x0000001806187291 */ /* 0x008fe4000f8ec0ff */
[----:B----4-:R-:W-:Y:S02]  /*4f30*/  UIMAD.WIDE.U32 UR6, UR36, UR32, URZ ;  /* 0x00000020240672a5 */ /* 0x010fe4000f8e00ff */
[----:B------:R-:W-:Y:S02]  /*4f40*/  UISETP.NE.AND.EX UP5, UPT, UR5, URZ, UPT, UP0 ;  /* 0x000000ff0500728c */ /* 0x000fe4000bfa5300 */
[----:B------:R-:W-:Y:S02]  /*4f50*/  UISETP.NE.U32.AND UP6, UPT, UR26, URZ, UPT ;  /* 0x000000ff1a00728c */ /* 0x000fe4000bfc5070 */
[----:B------:R-:W-:Y:S02]  /*4f60*/  UIADD3 UR37, UPT, UPT, UR24, 0x188, URZ ;  /* 0x0000018818257890 */ /* 0x000fe4000fffe0ff */
[----:B------:R-:W-:-:S02]  /*4f70*/  UISETP.NE.AND UP0, UPT, UR39, 0x1, UPT ;  /* 0x000000012700788c */ /* 0x000fc4000bf05270 */
[----:B------:R-:W-:Y:S01]  /*4f80*/  UISETP.NE.AND UP0, UPT, UR18, 0x1, UPT ;  /* 0x000000011200788c */ /* 0x000fe2000bf05270 */
[----:B------:R-:W-:Y:S01]  /*4f90*/  UMOV UR6, UR7 ;  /* 0x0000000700067c82 */ /* 0x000fe20008000000 */
[----:B------:R-:W-:Y:S01]  /*4fa0*/  UMOV UR38, UR9 ;  /* 0x0000000900267c82 */ /* 0x000fe20008000000 */
[----:B------:R-:W-:Y:S02]  /*4fb0*/  UISETP.GE.AND UP2, UPT, UR39, 0x1, UPT ;  /* 0x000000012700788c */ /* 0x000fe4000bf46270 */
[----:B------:R-:W-:Y:S01]  /*4fc0*/  UISETP.NE.AND UP0, UPT, UR34, 0x1, UPT ;  /* 0x000000012200788c */ /* 0x000fe2000bf05270 */
[----:B------:R-:W-:Y:S01]  /*4fd0*/  UMOV UR25, URZ ;  /* 0x000000ff00197c82 */ /* 0x000fe20008000000 */
[----:B------:R-:W-:Y:S01]  /*4fe0*/  UPLOP3.LUT UP4, UPT, UPT, UPT, UPT, 0x40, 0x4 ;  /* 0x000000000004789c */ /* 0x000fe20003f8e870 */
[----:B------:R-:W1:Y:S01]  /*4ff0*/  LDCU.64 UR16, c[0x0][0xb28] ;  /* 0x00016500ff1077ac */ /* 0x000e620008000a00 */
[----:B------:R-:W3:Y:S01]  /*5000*/  LDCU.64 UR30, c[0x0][0x990] ;  /* 0x00013200ff1e77ac */ /* 0x000ee20008000a00 */
[----:B------:R-:W-:-:S02]  /*5010*/  UISETP.NE.AND.EX UP6, UPT, UR27, URZ, UPT, UP6 ;  /* 0x000000ff1b00728c */ /* 0x000fc4000bfc5360 */
[----:B------:R-:W-:Y:S02]  /*5020*/  UPRMT UR37, URZ, 0x654, UR37 ;  /* 0x00000654ff257896 */ /* 0x000fe40008000025 */
[----:B------:R-:W-:Y:S02]  /*5030*/  USHF.R.U32.HI UR44, URZ, UR33, UR6 ;  /* 0x00000021ff2c7299 */ /* 0x000fe40008011606 */
[----:B--2---:R-:W-:Y:S02]  /*5040*/  USHF.R.U32.HI UR38, URZ, UR46, UR38 ;  /* 0x0000002eff267299 */ /* 0x004fe40008011626 */
[----:B------:R-:W-:Y:S02]  /*5050*/  UISETP.NE.AND UP3, UPT, UR4, 0x1, UPT ;  /* 0x000000010400788c */ /* 0x000fe4000bf65270 */
[----:B------:R-:W-:Y:S02]  /*5060*/  UISETP.NE.AND UP2, UPT, UR40, 0x1, UPT ;  /* 0x000000012800788c */ /* 0x000fe4000bf45270 */
[----:B------:R-:W-:-:S11]  /*5070*/  UISETP.NE.AND UP0, UPT, UR43, 0x1, UPT ;  /* 0x000000012b00788c */ /* 0x000fd6000bf05270 */
.L_x_104:
[----:B------:R-:W-:Y:S04]  /*5080*/  SHF.L.U32 R5, R8, 0x1f, RZ ;  /* 0x0000001f08057819 */ /* 0x000fe800000006ff */
[----:B--2---:R-:W2:Y:S02]  /*5090*/  SYNCS.PHASECHK.TRANS64.TRYWAIT P0, [UR24+0x180], R5 ;  /* 0x00018005ff0075a7 */ /* 0x004ea40008001118 */
[----:B--2---:R-:W-:Y:S05]  /*50a0*/  @!P0 BRA `(.L_x_96) ;  /* 0x0000004800a48947 */ /* 0x004fea0003800000 */
.L_x_201:
[----:B--2---:R-:W2:Y:S01]  /*50b0*/  LDS.128 R4, [UR24+0x1c0] ;  /* 0x0001c018ff047984 */ /* 0x004ea20008000c00 */
[----:B------:R-:W-:Y:S01]  /*50c0*/  UISETP.GE.AND UP0, UPT, UR39, 0x1, UPT ;  /* 0x000000012700788c */ /* 0x000fe2000bf06270 */
[----:B------:R-:W-:Y:S01]  /*50d0*/  @!PT LDS RZ, [RZ] ;  /* 0x00000000fffff984 */ /* 0x000fe20000000800 */
[----:B------:R-:W-:Y:S01]  /*50e0*/  @!PT LDS RZ, [RZ] ;  /* 0x00000000fffff984 */ /* 0x000fe20000000800 */
[----:B------:R-:W-:Y:S01]  /*50f0*/  @!PT LDS RZ, [RZ] ;  /* 0x00000000fffff984 */ /* 0x000fe20000000800 */
[----:B------:R-:W-:Y:S01]  /*5100*/  @!PT LDS RZ, [RZ] ;  /* 0x00000000fffff984 */ /* 0x000fe20000000800 */
[----:B------:R4:W-:Y:S06]  /*5110*/  MEMBAR.ALL.CTA ;  /* 0x0000000000007992 */ /* 0x0009ec0000008000 */
[----:B----4-:R-:W4:Y:S02]  /*5120*/  FENCE.VIEW.ASYNC.S ;  /* 0x00000000000073c6 */ /* 0x010f240000000000 */
[----:B----4-:R-:W-:Y:S01]  /*5130*/  SYNCS.ARRIVE.TRANS64.RED.A1T0 RZ, [UR37], RZ ;  /* 0x000000ffffff79a7 */ /* 0x010fe20008100425 */
[----:B--2---:R-:W-:Y:S11]  /*5140*/  LOP3.LUT P0, RZ, R6, 0x1, RZ, 0xc0, !PT ;  /* 0x0000000106ff7812 */ /* 0x004ff6000780c0ff */
[----:B------:R-:W-:Y:S02]  /*5150*/  @!UPT UIADD3 URZ, UPT, UPT, URZ, URZ, URZ ;  /* 0x000000fffffff290 */ /* 0x000fe4000fffe0ff */
[----:B------:R-:W-:Y:S01]  /*5160*/  VOTEU.ANY UP2, P0 ;  /* 0x0000000000ff7886 */ /* 0x000fe20000040100 */
[----:B------:R-:W-:Y:S11]  /*5170*/  PLOP3.LUT P0, PT, PT, PT, UP2, 0x80, 0x8 ;  /* 0x000000000008781c */ /* 0x000ff60003f0f028 */
[----:B------:R-:W-:Y:S02]  /*5180*/  @!UPT UIADD3 URZ, UPT, UPT, URZ, URZ, URZ ;  /* 0x000000fffffff290 */ /* 0x000fe4000fffe0ff */
[----:B------:R-:W-:Y:S02]  /*5190*/  @P0 MOV R2, R4 ;  /* 0x0000000400020202 */ /* 0x000fe40000000f00 */
[----:B------:R-:W-:Y:S02]  /*51a0*/  @P0 LOP3.LUT R0, R5, 0xffff, RZ, 0xc0, !PT ;  /* 0x0000ffff05000812 */ /* 0x000fe400078ec0ff */
[----:B------:R-:W-:Y:S02]  /*51b0*/  @P0 R2UR UR5, R2 ;  /* 0x00000000020502ca */ /* 0x000fe400000e0000 */
[----:B------:R-:W-:Y:S11]  /*51c0*/  @P0 R2UR UR4, R0 ;  /* 0x00000000000402ca */ /* 0x000ff600000e0000 */
[----:B------:R-:W-:Y:S02]  /*51d0*/  @UP2 UMOV UR15, UR5 ;  /* 0x00000005000f2c82 */ /* 0x000fe40008000000 */
[----:B------:R-:W-:Y:S01]  /*51e0*/  @UP2 UMOV UR14, UR4 ;  /* 0x00000004000e2c82 */ /* 0x000fe20008000000 */
[----:B------:R-:W-:Y:S05]  /*51f0*/  BRA.U !UP0, `(.L_x_97) ;  /* 0x0000000108c07547 */ /* 0x000fea000b800000 */
[----:B------:R-:W-:Y:S02]  /*5200*/  UIMAD.WIDE.U32 UR8, UR14, UR35, URZ ;  /* 0x000000230e0872a5 */ /* 0x000fe4000f8e00ff */
[----:B------:R-:W-:Y:S02]  /*5210*/  UP2UR UR19, UPR, URZ, 0x4 ;  /* 0x00000004ff137883 */ /* 0x000fe40008000000 */
[----:B------:R-:W-:Y:S02]  /*5220*/  UISETP.NE.AND UP2, UPT, UR34, 0x1, UPT ;  /* 0x000000012200788c */ /* 0x000fe4000bf45270 */
[----:B------:R-:W-:Y:S02]  /*5230*/  UIMAD.WIDE.U32 UR10, UR15, UR32, URZ ;  /* 0x000000200f0a72a5 */ /* 0x000fe4000f8e00ff */
[----:B------:R-:W-:Y:S02]  /*5240*/  USEL UR4, UR29, UR38, !UP2 ;  /* 0x000000261d047287 */ /* 0x000fe4000d000000 */
[----:B------:R-:W-:Y:S02]  /*5250*/  UISETP.NE.AND UP0, UPT, UR18, 0x1, UPT ;  /* 0x000000011200788c */ /* 0x000fe4000bf05270 */
[----:B------:R-:W-:Y:S02]  /*5260*/  UP2UR UR22, UPR, URZ, 0x2 ;  /* 0x00000002ff167883 */ /* 0x000fe40008000000 */
[----:B------:R-:W-:Y:S02]  /*5270*/  UISETP.NE.AND UP1, UPT, UR39, 0x1, UPT ;  /* 0x000000012700788c */ /* 0x000fe4000bf25270 */
[----:B-1----:R-:W-:Y:S02]  /*5280*/  UIMAD.WIDE.U32 UR12, UR4, UR16, URZ ;  /* 0x00000010040c72a5 */ /* 0x002fe4000f8e00ff */
[----:B------:R-:W-:Y:S01]  /*5290*/  USEL UR7, UR36, UR44, !UP0 ;  /* 0x0000002c24077287 */ /* 0x000fe2000c000000 */
[----:B------:R-:W-:Y:S02]  /*52a0*/  UMOV UR5, UR9 ;  /* 0x0000000900057c82 */ /* 0x000fe40008000000 */
[----:B------:R-:W-:Y:S02]  /*52b0*/  USHF.R.U32.HI UR6, URZ, UR46, UR5 ;  /* 0x0000002eff067299 */ /* 0x000fe40008011605 */
[----:B------:R-:W-:Y:S02]  /*52c0*/  UIMAD.WIDE.U32 UR20, UR7, UR16, URZ ;  /* 0x00000010071472a5 */ /* 0x000fe4000f8e00ff */
[----:B------:R-:W-:Y:S02]  /*52d0*/  USEL UR6, UR14, UR6, !UP2 ;  /* 0x000000060e067287 */ /* 0x000fe4000d000000 */
[----:B------:R-:W-:Y:S01]  /*52e0*/  UISETP.NE.AND UP2, UPT, UR19, URZ, UPT ;  /* 0x000000ff1300728c */ /* 0x000fe2000bf45270 */
[----:B------:R-:W-:Y:S01]  /*52f0*/  UMOV UR5, UR11 ;  /* 0x0000000b00057c82 */ /* 0x000fe20008000000 */
[----:B------:R-:W-:Y:S02]  /*5300*/  UIMAD.WIDE.U32 UR10, UR6, UR16, URZ ;  /* 0x00000010060a72a5 */ /* 0x000fe4000f8e00ff */
[----:B------:R-:W-:Y:S03]  /*5310*/  USHF.R.U32.HI UR8, URZ, UR33, UR5 ;  /* 0x00000021ff087299 */ /* 0x000fe60008011605 */
[----:B------:R-:W-:Y:S02]  /*5320*/  UMOV UR5, UR13 ;  /* 0x0000000d00057c82 */ /* 0x000fe40008000000 */
[----:B------:R-:W-:Y:S03]  /*5330*/  @UP1 USHF.R.U32.HI UR4, URZ, UR17, UR5 ;  /* 0x00000011ff041299 */ /* 0x000fe60008011605 */
[----:B------:R-:W-:Y:S01]  /*5340*/  UMOV UR5, UR21 ;  /* 0x0000001500057c82 */ /* 0x000fe20008000000 */
[----:B------:R-:W-:Y:S02]  /*5350*/  UIMAD UR4, UR39, UR4, URZ ;  /* 0x00000004270472a4 */ /* 0x000fe4000f8e02ff */
[----:B------:R-:W-:Y:S02]  /*5360*/  @UP1 USHF.R.U32.HI UR7, URZ, UR17, UR5 ;  /* 0x00000011ff071299 */ /* 0x000fe40008011605 */
[----:B------:R-:W-:Y:S02]  /*5370*/  USEL UR5, UR15, UR8, !UP0 ;  /* 0x000000080f057287 */ /* 0x000fe4000c000000 */
[----:B------:R-:W-:Y:S02]  /*5380*/  UIMAD UR8, UR39, UR7, URZ ;  /* 0x00000007270872a4 */ /* 0x000fe4000f8e02ff */
[----:B------:R-:W-:Y:S03]  /*5390*/  UISETP.GE.AND UP0, UPT, UR6, UR4, UPT ;  /* 0x000000040600728c */ /* 0x000fe6000bf06270 */
[----:B------:R-:W-:Y:S01]  /*53a0*/  UMOV UR4, UR11 ;  /* 0x0000000b00047c82 */ /* 0x000fe20008000000 */
[----:B------:R-:W-:Y:S02]  /*53b0*/  UISETP.GE.OR UP0, UPT, UR5, UR8, UP0 ;  /* 0x000000080500728c */ /* 0x000fe40008706670 */
[----:B------:R-:W-:Y:S02]  /*53c0*/  USHF.R.U32.HI UR4, URZ, UR17, UR4 ;  /* 0x00000011ff047299 */ /* 0x000fe40008011604 */
[----:B------:R-:W-:Y:S02]  /*53d0*/  UIMAD.WIDE.U32 UR8, UR5, UR16, URZ ;  /* 0x00000010050872a5 */ /* 0x000fe4000f8e00ff */
[----:B------:R-:W-:Y:S04]  /*53e0*/  USEL UR10, UR6, UR4, !UP1 ;  /* 0x00000004060a7287 */ /* 0x000fe8000c800000 */
[----:B------:R-:W-:Y:S01]  /*53f0*/  UIADD3 UR11, UPT, UPT, -UR10, URZ, URZ ;  /* 0x000000ff0a0b7290 */ /* 0x000fe2000fffe1ff */
[----:B------:R-:W-:Y:S02]  /*5400*/  @!UP0 UMOV UR4, UR9 ;  /* 0x0000000900048c82 */ /* 0x000fe40008000000 */
[----:B------:R-:W-:Y:S02]  /*5410*/  @!UP0 USHF.R.U32.HI UR4, URZ, UR17, UR4 ;  /* 0x00000011ff048299 */ /* 0x000fe40008011604 */
[----:B------:R-:W-:Y:S02]  /*5420*/  UIMAD UR8, UR39, UR11, UR6 ;  /* 0x0000000b270872a4 */ /* 0x000fe4000f8e0206 */
[----:B------:R-:W-:Y:S02]  /*5430*/  @!UP0 USEL UR4, UR5, UR4, !UP1 ;  /* 0x0000000405048287 */ /* 0x000fe4000c800000 */
[----:B------:R-:W-:Y:S02]  /*5440*/  UISETP.NE.AND UP1, UPT, UR22, URZ, UPT ;  /* 0x000000ff1600728c */ /* 0x000fe4000bf25270 */
[----:B------:R-:W-:Y:S02]  /*5450*/  @!UP0 UIMAD UR8, UR7, UR8, UR4 ;  /* 0x00000008070882a4 */ /* 0x000fe4000f8e0204 */
[----:B------:R-:W-:Y:S02]  /*5460*/  @!UP0 UIADD3 UR9, UPT, UPT, UR10, -UR4, URZ ;  /* 0x800000040a098290 */ /* 0x000fe4000fffe0ff */
[----:B------:R-:W-:Y:S02]  /*5470*/  UIADD3 UR4, UPT, UPT, -UR5, URZ, URZ ;  /* 0x000000ff05047290 */ /* 0x000fe4000fffe1ff */
[----:B------:R-:W-:Y:S02]  /*5480*/  UIADD3 UR7, UPT, UPT, -UR6, URZ, URZ ;  /* 0x000000ff06077290 */ /* 0x000fe4000fffe1ff */
[----:B------:R-:W-:Y:S02]  /*5490*/  @!UP0 UIMAD UR6, UR9, UR39, UR5 ;  /* 0x00000027090682a4 */ /* 0x000fe4000f8e0205 */
[----:B------:R-:W-:Y:S02]  /*54a0*/  UIMAD UR15, UR18, UR4, UR15 ;  /* 0x00000004120f72a4 */ /* 0x000fe4000f8e020f */
[----:B------:R-:W-:Y:S01]  /*54b0*/  UIMAD UR4, UR34, UR7, UR14 ;  /* 0x00000007220472a4 */ /* 0x000fe2000f8e020e */
[----:B------:R-:W-:Y:S02]  /*54c0*/  @!UP0 UMOV UR5, UR8 ;  /* 0x0000000800058c82 */ /* 0x000fe40008000000 */
[----:B------:R-:W-:Y:S02]  /*54d0*/  UIMAD UR15, UR5, UR18, UR15 ;  /* 0x00000012050f72a4 */ /* 0x000fe4000f8e020f */
[----:B------:R-:W-:Y:S11]  /*54e0*/  UIMAD UR14, UR6, UR34, UR4 ;  /* 0x00000022060e72a4 */ /* 0x000ff6000f8e0204 */
[----:B------:R-:W-:Y:S01]  /*54f0*/  @!UPT UIADD3 URZ, UPT, UPT, URZ, URZ, URZ ;  /* 0x000000fffffff290 */ /* 0x000fe2000fffe0ff */
.L_x_97:
[----:B------:R-:W2:Y:S01]  /*5500*/  @!UP3 LDCU.128 UR20, c[0x0][0xb10] ;  /* 0x00016200ff14b7ac */ /* 0x000ea20008000c00 */
[----:B------:R-:W-:Y:S04]  /*5510*/  ISETP.NE.U32.AND P1, PT, RZ, UR26, PT ;  /* 0x0000001aff007c0c */ /* 0x000fe8000bf25070 */
[----:B------:R-:W-:Y:S01]  /*5520*/  ISETP.NE.AND.EX P1, PT, RZ, UR27, PT, P1 ;  /* 0x0000001bff007c0c */ /* 0x000fe2000bf25310 */
[----:B------:R-:W4:Y:S01]  /*5530*/  @!UP3 LDCU UR5, c[0x0][0xb0c] ;  /* 0x00016180ff05b7ac */ /* 0x000f220008000800 */
[----:B------:R-:W-:Y:S02]  /*5540*/  USHF.L.U32 UR10, UR28, 0x6, URZ ;  /* 0x000000061c0a7899 */ /* 0x000fe400080006ff */
[----:B--2---:R-:W-:Y:S07]  /*5550*/  UIMAD.WIDE.U32 UR6, UR15, UR20, URZ ;  /* 0x000000140f0672a5 */ /* 0x004fee000f8e00ff */
[----:B------:R-:W-:Y:S01]  /*5560*/  @!UP3 UMOV UR4, UR7 ;  /* 0x000000070004bc82 */ /* 0x000fe20008000000 */
[----:B----4-:R-:W-:Y:S02]  /*5570*/  @!UP3 UISETP.NE.AND UP0, UPT, UR5, 0x1, UPT ;  /* 0x000000010500b88c */ /* 0x010fe4000bf05270 */
[----:B------:R-:W-:Y:S02]  /*5580*/  @!UP3 USHF.R.U32.HI UR4, URZ, UR21, UR4 ;  /* 0x00000015ff04b299 */ /* 0x000fe40008011604 */
[----:B------:R-:W-:Y:S02]  /*5590*/  UIMAD.WIDE.U32 UR6, UR14, UR23, URZ ;  /* 0x000000170e0672a5 */ /* 0x000fe4000f8e00ff */
[----:B------:R-:W-:Y:S02]  /*55a0*/  @!UP3 USEL UR8, UR15, UR4, !UP0 ;  /* 0x000000040f08b287 */ /* 0x000fe4000c000000 */
[----:B------:R-:W-:Y:S03]  /*55b0*/  @!UP3 UISETP.NE.AND UP0, UPT, UR22, 0x1, UPT ;  /* 0x000000011600b88c */ /* 0x000fe6000bf05270 */
[----:B------:R-:W-:Y:S02]  /*55c0*/  @!UP3 UMOV UR6, UR7 ;  /* 0x000000070006bc82 */ /* 0x000fe40008000000 */
[----:B------:R-:W2:Y:S02]  /*55d0*/  @!UP3 LDCU UR4, c[0x0][0xb20] ;  /* 0x00016400ff04b7ac */ /* 0x000ea40008000800 */
[----:B--2---:R-:W-:Y:S04]  /*55e0*/  @!UP3 USHF.R.U32.HI UR6, URZ, UR4, UR6 ;  /* 0x00000004ff06b299 */ /* 0x004fe80008011606 */
[----:B------:R-:W-:Y:S04]  /*55f0*/  @!UP3 USEL UR6, UR14, UR6, !UP0 ;  /* 0x000000060e06b287 */ /* 0x000fe8000c000000 */
[----:B------:R-:W-:Y:S02]  /*5600*/  @!UP3 UIADD3 UR4, UPT, UPT, -UR8, UR6, URZ ;  /* 0x000000060804b290 */ /* 0x000fe4000fffe1ff */
[----:B------:R-:W-:Y:S02]  /*5610*/  @!UP3 UIADD3 UR6, UPT, UPT, UR8, -UR6, URZ ;  /* 0x800000060806b290 */ /* 0x000fe4000fffe0ff */
[----:B------:R-:W-:Y:S02]  /*5620*/  @!UP3 UIMAD UR15, UR4, UR5, UR15 ;  /* 0x00000005040fb2a4 */ /* 0x000fe4000f8e020f */
[----:B------:R-:W-:Y:S01]  /*5630*/  @!UP3 UIMAD UR14, UR6, UR22, UR14 ;  /* 0x00000016060eb2a4 */ /* 0x000fe2000f8e020e */
[----:B------:R-:W-:Y:S11]  /*5640*/  BRA.U UP4, `(.L_x_98) ;  /* 0x0000000104107547 */ /* 0x000ff6000b800000 */
[----:B------:R-:W-:Y:S04]  /*5650*/  MOV R0, UR45 ;  /* 0x0000002d00007c02 */ /* 0x000fe80008000f00 */
[----:B------:R-:W-:Y:S04]  /*5660*/  SHF.L.U32 R13, R0, 0x1f, RZ ;  /* 0x0000001f000d7819 */ /* 0x000fe800000006ff */
[----:B------:R-:W2:Y:S02]  /*5670*/  SYNCS.PHASECHK.TRANS64.TRYWAIT P2, [UR24+0x178], R13 ;  /* 0x0001780dff0075a7 */ /* 0x000ea40008041118 */
[----:B--2---:R-:W-:Y:S05]  /*5680*/  @!P2 BRA `(.L_x_99) ;  /* 0x000000440044a947 */ /* 0x004fea0003800000 */
.L_x_98:
[----:B------:R-:W-:Y:S05]  /*5690*/  BRA.U !UP6, `(.L_x_100) ;  /* 0x000000010e387547 */ /* 0x000fea000b800000 */
[----:B------:R-:W-:Y:S01]  /*56a0*/  UPLOP3.LUT UP1, UPT, UPT, UPT, UP5, 0x80, 0x8 ;  /* 0x000000000008789c */ /* 0x000fe20003f2f050 */
[----:B--2---:R-:W-:Y:S01]  /*56b0*/  HFMA2 R0, -RZ, RZ, 0, 5.9604644775390625e-08 ;  /* 0x00000001ff007431 */ /* 0x004fe200000001ff */
[----:B------:R-:W2:Y:S01]  /*56c0*/  LDCU.64 UR8, c[0x0][0x358] ;  /* 0x00006b00ff0877ac */ /* 0x000ea20008000a00 */
[----:B------:R-:W-:Y:S03]  /*56d0*/  IMAD.MOV.U32 R87, RZ, RZ, 0x1 ;  /* 0x00000001ff577424 */ /* 0x000fe600078e00ff */
[----:B------:R-:W-:Y:S05]  /*56e0*/  PLOP3.LUT P2, PT, PT, PT, UP1, 0x80, 0x8 ;  /* 0x000000000008781c */ /* 0x000fea0003f4f018 */
[----:B------:R-:W4:Y:S01]  /*56f0*/  @UP1 LDCU.64 UR4, c[0x0][0x888] ;  /* 0x00011100ff0417ac */ /* 0x000f220008000a00 */
[----:B------:R-:W-:Y:S07]  /*5700*/  @UP1 UIMAD UR6, UR53, UR26, URZ ;  /* 0x0000001a350612a4 */ /* 0x000fee000f8e02ff */
[----:B------:R-:W-:Y:S01]  /*5710*/  @!P2 PRMT R87, R0, 0x7610, R87 ;  /* 0x000076100057a816 */ /* 0x000fe20000000057 */
[----:B----4-:R-:W-:Y:S06]  /*5720*/  @UP1 UIMAD.WIDE UR4, UR6, 0x4, UR4 ;  /* 0x00000004060418a5 */ /* 0x010fec000f8e0204 */
[----:B------:R-:W-:Y:S01]  /*5730*/  IMAD.U32 R12, RZ, RZ, UR4 ;  /* 0x00000004ff0c7e24 */ /* 0x000fe2000f8e00ff */
[----:B------:R-:W-:Y:S04]  /*5740*/  MOV R13, UR5 ;  /* 0x00000005000d7c02 */ /* 0x000fe80008000f00 */
[----:B------:R-:W4:Y:S01]  /*5750*/  @!UP1 LDCU UR4, c[0x0][0x880] ;  /* 0x00011000ff0497ac */ /* 0x000f220008000800 */
[----:B--2--5:R2:W5:Y:S02]  /*5760*/  @P2 LDG.E R41, desc[UR8][R12.64] ;  /* 0x000000080c292981 */ /* 0x024564000c1e1900 */
[----:B--2-4-:R-:W-:Y:S07]  /*5770*/  @!P2 IMAD.U32 R41, RZ, RZ, UR4 ;  /* 0x00000004ff29ae24 */ /* 0x014fee000f8e00ff */
.L_x_100:
[----:B-----5:R-:W-:Y:S01]  /*5780*/  @!P1 FSETP.EQ.AND P3, PT, R41, RZ, PT ;  /* 0x000000ff2900920b */ /* 0x020fe20003f62000 */
[----:B------:R-:W-:Y:S01]  /*5790*/  @!UPT UIADD3 URZ, UPT, UPT, URZ, URZ, URZ ;  /* 0x000000fffffff290 */ /* 0x000fe2000fffe0ff */
[----:B------:R-:W-:Y:S11]  /*57a0*/  @!P1 BRA `(.L_x_101) ;  /* 0x0000000000149947 */ /* 0x000ff60003800000 */
[----:B------:R-:W-:Y:S02]  /*57b0*/  LOP3.LUT P1, RZ, R87, 0xff, RZ, 0xc0, !PT ;  /* 0x000000ff57ff7812 */ /* 0x000fe4000782c0ff */
[----:B------:R-:W-:Y:S04]  /*57c0*/  PLOP3.LUT P3, PT, PT, PT, UP1, 0x80, 0x8 ;  /* 0x000000000008781c */ /* 0x000fe80003f6f018 */
[----:B------:R-:W-:Y:S07]  /*57d0*/  PLOP3.LUT P3, PT, P3, PT, PT, 0x8, 0x80 ;  /* 0x000000000080781c */ /* 0x000fee0001f6e170 */
[----:B------:R-:W-:Y:S11]  /*57e0*/  @P1 FSETP.EQ.AND P3, PT, R41, RZ, PT ;  /* 0x000000ff2900120b */ /* 0x000ff60003f62000 */
[----:B------:R-:W-:Y:S02]  /*57f0*/  @!UPT UIADD3 URZ, UPT, UPT, URZ, URZ, URZ ;  /* 0x000000fffffff290 */ /* 0x000fe4000fffe0ff */
.L_x_101:
[----:B------:R-:W-:Y:S01]  /*5800*/  ULEA UR4, UR25, UR24, 0x3 ;  /* 0x0000001819047291 */ /* 0x000fe2000f8e18ff */
[----:B--2---:R-:W-:Y:S01]  /*5810*/  SHF.L.U32 R13, R9, 0x1f, RZ ;  /* 0x0000001f090d7819 */ /* 0x004fe200000006ff */
[----:B------:R-:W-:Y:S02]  /*5820*/  USHF.L.U32 UR11, UR52, 0x7, URZ ;  /* 0x00000007340b7899 */ /* 0x000fe400080006ff */
[----:B------:R-:W-:Y:S02]  /*5830*/  UISETP.NE.AND UP0, UPT, UR40, 0x1, UPT ;  /* 0x000000012800788c */ /* 0x000fe4000bf05270 */
[----:B------:R-:W-:Y:S01]  /*5840*/  UIMAD.WIDE.U32 UR6, UR11, UR41, URZ ;  /* 0x000000290b0672a5 */ /* 0x000fe2000f8e00ff */
[----:B------:R-:W-:Y:S02]  /*5850*/  ELECT P2, URZ, PT ;  /* 0x0000000000ff782f */ /* 0x000fe40003840000 */
[----:B------:R-:W2:Y:S02]  /*5860*/  SYNCS.PHASECHK.TRANS64.TRYWAIT P1, [UR4+0x158], R13 ;  /* 0x0001580dff0075a7 */ /* 0x000ea40008021104 */
[----:B------:R-:W-:Y:S02]  /*5870*/  PLOP3.LUT P2, PT, P3, P2, PT, 0xf2, 0x2f ;  /* 0x00000000002f781c */ /* 0x000fe40001f45e72 */
[----:B------:R-:W-:Y:S02]  /*5880*/  UMOV UR5, UR7 ;  /* 0x0000000700057c82 */ /* 0x000fe40008000000 */
[----:B------:R-:W-:Y:S04]  /*5890*/  USHF.R.U32.HI UR5, URZ, UR42, UR5 ;  /* 0x0000002aff057299 */ /* 0x000fe80008011605 */
[----:B------:R-:W-:Y:S02]  /*58a0*/  USEL UR12, UR11, UR5, !UP0 ;  /* 0x000000050b0c7287 */ /* 0x000fe4000c000000 */
[----:B------:R-:W-:Y:S02]  /*58b0*/  UISETP.NE.AND UP0, UPT, UR43, 0x1, UPT ;  /* 0x000000012b00788c */ /* 0x000fe4000bf05270 */
[----:B---3--:R-:W-:Y:S07]  /*58c0*/  UIMAD.WIDE.U32 UR6, UR12, UR30, URZ ;  /* 0x0000001e0c0672a5 */ /* 0x008fee000f8e00ff */
[----:B------:R-:W-:Y:S02]  /*58d0*/  UMOV UR5, UR7 ;  /* 0x0000000700057c82 */ /* 0x000fe40008000000 */
[----:B------:R-:W-:Y:S04]  /*58e0*/  USHF.R.U32.HI UR5, URZ, UR31, UR5 ;  /* 0x0000001fff057299 */ /* 0x000fe80008011605 */
[----:B------:R-:W-:Y:S02]  /*58f0*/  USEL UR13, UR12, UR5, !UP0 ;  /* 0x000000050c0d7287 */ /* 0x000fe4000c000000 */
[----:B------:R-:W-:Y:S02]  /*5900*/  UIADD3 UR5, UPT, UPT, -UR12, URZ, URZ ;  /* 0x000000ff0c057290 */ /* 0x000fe4000fffe1ff */
[----:B------:R-:W-:Y:S02]  /*5910*/  UIADD3 UR6, UPT, UPT, -UR13, URZ, URZ ;  /* 0x000000ff0d067290 */ /* 0x000fe4000fffe1ff */
[----:B------:R-:W-:Y:S02]  /*5920*/  UIMAD UR11, UR40, UR5, UR11 ;  /* 0x00000005280b72a4 */ /* 0x000fe4000f8e020b */
[----:B------:R-:W-:Y:S01]  /*5930*/  UIMAD UR12, UR43, UR6, UR12 ;  /* 0x000000062b0c72a4 */ /* 0x000fe2000f8e020c */
[----:B--2---:R-:W-:Y:S11]  /*5940*/  @!P1 BRA `(.L_x_102) ;  /* 0x0000004000ac9947 */ /* 0x004ff60003800000 */
.L_x_204:
[----:B------:R-:W3:Y:S01]  /*5950*/  S2UR UR23, SR_CgaCtaId ;  /* 0x00000000001779c3 */ /* 0x000ee20000008800 */
[----:B------:R-:W-:Y:S01]  /*5960*/  VOTEU.ALL UP0, P2 ;  /* 0x0000000000ff7886 */ /* 0x000fe20001000000 */
[----:B------:R-:W-:Y:S01]  /*5970*/  @!P2 IADD3 R2, P1, PT, R10, 0x580, RZ ;  /* 0x000005800a02a810 */ /* 0x000fe20007f3e0ff */
[----:B------:R-:W-:Y:S01]  /*5980*/  UIADD3 UR9, UPT, UPT, UR4, 0x140, URZ ;  /* 0x0000014004097890 */ /* 0x000fe2000fffe0ff */
[----:B------:R-:W-:Y:S02]  /*5990*/  @P0 SHF.R.U32.HI R4, RZ, 0x10, R5 ;  /* 0x00000010ff040819 */ /* 0x000fe40000011605 */
[----:B------:R-:W-:Y:S01]  /*59a0*/  @!UP0 ULEA UR5, UR25, UR24, 0xd ;  /* 0x0000001819058291 */ /* 0x000fe2000f8e68ff */
[----:B--2---:R-:W-:Y:S01]  /*59b0*/  @!P2 IMAD.X R0, RZ, RZ, R11, P1 ;  /* 0x000000ffff00a224 */ /* 0x004fe200008e060b */
[----:B------:R-:W-:Y:S01]  /*59c0*/  @!P2 R2UR UR7, R2 ;  /* 0x000000000207a2ca */ /* 0x000fe200000e0000 */
[----:B------:R-:W-:Y:S01]  /*59d0*/  @!UP0 UPRMT UR6, URZ, 0x40, URZ ;  /* 0x00000040ff068896 */ /* 0x000fe200080000ff */
[----:B------:R-:W-:Y:S01]  /*59e0*/  @P0 R2UR UR53, R4 ;  /* 0x00000000043502ca */ /* 0x000fe200000e0000 */
[----:B------:R-:W-:Y:S02]  /*59f0*/  @!UP0 UIADD3 UR8, UPT, UPT, UR5, 0x200, URZ ;  /* 0x0000020005088890 */ /* 0x000fe4000fffe0ff */
[----:B------:R-:W-:Y:S01]  /*5a00*/  @!P2 R2UR UR5, R0 ;  /* 0x000000000005a2ca */ /* 0x000fe200000e0000 */
[----:B------:R-:W-:Y:S01]  /*5a10*/  @!UP0 UPRMT UR19, UR6, 0x5410, URZ ;  /* 0x0000541006138896 */ /* 0x000fe200080000ff */
[----:B------:R-:W-:Y:S01]  /*5a20*/  @!P2 IMAD.MOV.U32 R0, RZ, RZ, 0x2000 ;  /* 0x00002000ff00a424 */ /* 0x000fe200078e00ff */
[----:B------:R-:W-:Y:S04]  /*5a30*/  UIADD3 UR6, UPT, UPT, UR25, 0x1, URZ ;  /* 0x0000000119067890 */ /* 0x000fe8000fffe0ff */
[----:B------:R-:W-:Y:S01]  /*5a40*/  UISETP.NE.AND UP0, UPT, UR6, 0x3, UPT ;  /* 0x000000030600788c */ /* 0x000fe2000bf05270 */
[----:B------:R-:W-:Y:S03]  /*5a50*/  IMAD.U32 R14, RZ, RZ, UR7 ;  /* 0x00000007ff0e7e24 */ /* 0x000fe6000f8e00ff */
[----:B------:R-:W-:Y:S02]  /*5a60*/  USEL UR6, UR6, URZ, UP0 ;  /* 0x000000ff06067287 */ /* 0x000fe40008000000 */
[----:B------:R-:W-:Y:S01]  /*5a70*/  IMAD.U32 R15, RZ, RZ, UR5 ;  /* 0x00000005ff0f7e24 */ /* 0x000fe2000f8e00ff */
[----:B------:R-:W-:Y:S01]  /*5a80*/  @!P2 R2UR UR20, R14 ;  /* 0x000000000e14a2ca */ /* 0x000fe200000e0000 */
[----:B------:R-:W-:Y:S02]  /*5a90*/  USEL UR22, URZ, 0x1, UP0 ;  /* 0x00000001ff167887 */ /* 0x000fe40008000000 */
[----:B------:R-:W-:Y:S01]  /*5aa0*/  VOTEU.ALL UP0, P2 ;  /* 0x0000000000ff7886 */ /* 0x000fe20001000000 */
[----:B------:R-:W-:Y:S01]  /*5ab0*/  @!P2 R2UR UR21, R15 ;  /* 0x000000000f15a2ca */ /* 0x000fe200000e0000 */
[----:B---3--:R-:W-:Y:S02]  /*5ac0*/  UPRMT UR7, UR23, 0x654, UR9 ;  /* 0x0000065417077896 */ /* 0x008fe40008000009 */
[----:B------:R-:W-:Y:S01]  /*5ad0*/  ULEA UR5, UR6, UR24, 0x3 ;  /* 0x0000001806057291 */ /* 0x000fe2000f8e18ff */
[----:B------:R-:W-:Y:S04]  /*5ae0*/  LOP3.LUT R9, R9, UR22, RZ, 0x3c, !PT ;  /* 0x0000001609097c12 */ /* 0x000fe8000f8e3cff */
[----:B------:R-:W-:Y:S05]  /*5af0*/  SHF.L.U32 R12, R9, 0x1f, RZ ;  /* 0x0000001f090c7819 */ /* 0x000fea00000006ff */
[----:B------:R2:W-:Y:S01]  /*5b00*/  @!UP0 UTMALDG.4D.IM2COL [UR8], [UR20], UR19 ;  /* 0x00000008140083b4 */ /* 0x0005e20008058013 */
[----:B------:R2:W-:Y:S01]  /*5b10*/  @!P2 SYNCS.ARRIVE.TRANS64.RED.A0TR RZ, [UR4+0x140], R0 ;  /* 0x00014000ffffa9a7 */ /* 0x0005e20008300404 */
[----:B------:R-:W-:Y:S01]  /*5b20*/  SYNCS.ARRIVE.TRANS64.RED.A1T0 RZ, [UR7], RZ ;  /* 0x000000ffffff79a7 */ /* 0x000fe20008100407 */
[----:B------:R-:W3:Y:S02]  /*5b30*/  SYNCS.PHASECHK.TRANS64.TRYWAIT P1, [UR5+0x158], R12 ;  /* 0x0001580cff0075a7 */ /* 0x000ee40008021105 */
[----:B--23--:R-:W-:Y:S05]  /*5b40*/  @!P1 BRA `(.L_x_103) ;  /* 0x0000004000449947 */ /* 0x00cfea0003800000 */
.L_x_206:
[----:B------:R-:W3:Y:S01]  /*5b50*/  S2UR UR23, SR_CgaCtaId ;  /* 0x00000000001779c3 */ /* 0x000ee20000008800 */
[----:B------:R-:W-:Y:S01]  /*5b60*/  UIADD3 UR9, UPT, UPT, UR5, 0x140, URZ ;  /* 0x0000014005097890 */ /* 0x000fe2000fffe0ff */
[----:B------:R-:W-:Y:S01]  /*5b70*/  @!P2 IADD3 R2, P0, PT, R10, 0x580, RZ ;  /* 0x000005800a02a810 */ /* 0x000fe20007f1e0ff */
[----:B------:R-:W-:Y:S01]  /*5b80*/  UPLOP3.LUT UP4, UPT, UPT, UPT, UPT, 0x80, 0x8 ;  /* 0x000000000008789c */ /* 0x000fe20003f8f070 */
[----:B------:R-:W-:Y:S01]  /*5b90*/  R2UR UR22, R93 ;  /* 0x000000005d1672ca */ /* 0x000fe200000e0000 */
[----:B------:R-:W-:Y:S01]  /*5ba0*/  VOTEU.ALL UP0, P2 ;  /* 0x0000000000ff7886 */ /* 0x000fe20001000000 */
[----:B------:R-:W-:Y:S01]  /*5bb0*/  R2UR UR21, R94 ;  /* 0x000000005e1572ca */ /* 0x000fe200000e0000 */
[----:B------:R-:W-:Y:S01]  /*5bc0*/  @!P2 IMAD.X R0, RZ, RZ, R11, P0 ;  /* 0x000000ffff00a224 */ /* 0x000fe200000e060b */
[----:B------:R-:W-:Y:S02]  /*5bd0*/  LOP3.LUT R8, R8, 0x1, RZ, 0x3c, !PT ;  /* 0x0000000108087812 */ /* 0x000fe400078e3cff */
[----:B------:R-:W-:Y:S02]  /*5be0*/  @!UP0 UPRMT UR7, URZ, 0x40, URZ ;  /* 0x00000040ff078896 */ /* 0x000fe400080000ff */
[----:B------:R-:W-:Y:S02]  /*5bf0*/  @!UP0 ULEA UR4, UR6, UR24, 0xd ;  /* 0x0000001806048291 */ /* 0x000fe4000f8e68ff */
[----:B------:R-:W-:Y:S02]  /*5c00*/  UIADD3 UR6, UPT, UPT, UR6, 0x1, URZ ;  /* 0x0000000106067890 */ /* 0x000fe4000fffe0ff */
[----:B------:R-:W-:Y:S02]  /*5c10*/  @!UP0 UIADD3 UR10, UPT, UPT, UR10, 0x20, URZ ;  /* 0x000000200a0a8890 */ /* 0x000fe4000fffe0ff */
[----:B------:R-:W-:Y:S01]  /*5c20*/  @!UP0 UIADD3 UR8, UPT, UPT, UR4, 0x200, URZ ;  /* 0x0000020004088890 */ /* 0x000fe2000fffe0ff */
[----:B------:R-:W-:Y:S01]  /*5c30*/  @!P2 R2UR UR4, R0 ;  /* 0x000000000004a2ca */ /* 0x000fe200000e0000 */
[----:B------:R-:W-:Y:S02]  /*5c40*/  @!UP0 UPRMT UR19, UR7, 0x5410, URZ ;  /* 0x0000541007138896 */ /* 0x000fe400080000ff */
[----:B------:R-:W-:Y:S02]  /*5c50*/  UISETP.NE.AND UP0, UPT, UR6, 0x3, UPT ;  /* 0x000000030600788c */ /* 0x000fe4000bf05270 */
[----:B------:R-:W-:Y:S02]  /*5c60*/  UIADD3 UR28, UPT, UPT, UR14, UR22, URZ ;  /* 0x000000160e1c7290 */ /* 0x000fe4000fffe0ff */
[----:B------:R-:W-:Y:S01]  /*5c70*/  USEL UR25, UR6, URZ, UP0 ;  /* 0x000000ff06197287 */ /* 0x000fe20008000000 */
[----:B------:R-:W-:Y:S01]  /*5c80*/  @!P2 R2UR UR6, R2 ;  /* 0x000000000206a2ca */ /* 0x000fe200000e0000 */
[----:B------:R-:W-:Y:S02]  /*5c90*/  USEL UR20, URZ, 0x1, UP0 ;  /* 0x00000001ff147887 */ /* 0x000fe40008000000 */
[----:B------:R-:W-:Y:S01]  /*5ca0*/  VOTEU.ALL UP0, P2 ;  /* 0x0000000000ff7886 */ /* 0x000fe20001000000 */
[----:B------:R-:W-:Y:S01]  /*5cb0*/  UIADD3 UR52, UPT, UPT, UR15, UR21, URZ ;  /* 0x000000150f347290 */ /* 0x000fe2000fffe0ff */
[----:B--2---:R-:W-:Y:S01]  /*5cc0*/  IMAD.U32 R5, RZ, RZ, UR4 ;  /* 0x00000004ff057e24 */ /* 0x004fe2000f8e00ff */
[----:B---3--:R-:W-:Y:S01]  /*5cd0*/  UPRMT UR4, UR23, 0x654, UR9 ;  /* 0x0000065417047896 */ /* 0x008fe20008000009 */
[----:B------:R-:W-:Y:S03]  /*5ce0*/  LOP3.LUT R9, R9, UR20, RZ, 0x3c, !PT ;  /* 0x0000001409097c12 */ /* 0x000fe6000f8e3cff */
[----:B------:R-:W-:Y:S03]  /*5cf0*/  @!P2 R2UR UR7, R5 ;  /* 0x000000000507a2ca */ /* 0x000fe600000e0000 */
[----:B------:R-:W-:Y:S05]  /*5d00*/  IMAD.U32 R4, RZ, RZ, UR6 ;  /* 0x00000006ff047e24 */ /* 0x000fea000f8e00ff */
[----:B------:R-:W-:Y:S11]  /*5d10*/  @!P2 R2UR UR6, R4 ;  /* 0x000000000406a2ca */ /* 0x000ff600000e0000 */
[----:B------:R-:W-:Y:S02]  /*5d20*/  @!UPT UIADD3 URZ, UPT, UPT, URZ, URZ, URZ ;  /* 0x000000fffffff290 */ /* 0x000fe4000fffe0ff */
[----:B------:R2:W-:Y:S01]  /*5d30*/  @!UP0 UTMALDG.4D.IM2COL [UR8], [UR6], UR19 ;  /* 0x00000008060083b4 */ /* 0x0005e20008058013 */
[----:B------:R2:W-:Y:S01]  /*5d40*/  @!P2 SYNCS.ARRIVE.TRANS64.RED.A0TR RZ, [UR5+0x140], R3 ;  /* 0x00014003ffffa9a7 */ /* 0x0005e20008300405 */
[----:B------:R-:W-:Y:S01]  /*5d50*/  SYNCS.ARRIVE.TRANS64.RED.A1T0 RZ, [UR4], RZ ;  /* 0x000000ffffff79a7 */ /* 0x000fe20008100404 */
[----:B------:R-:W-:Y:S05]  /*5d60*/  BRA.U UP2, `(.L_x_104) ;  /* 0xfffffff102c47547 */ /* 0x000fea000b83ffff */
[----:B------:R-:W-:Y:S01]  /*5d70*/  UIADD3 UR24, UPT, UPT, UR24, 0x158, URZ ;  /* 0x0000015818187890 */ /* 0x000fe2000fffe0ff */
[----:B--2---:R-:W-:-:S03]  /*5d80*/  SHF.L.U32 R3, R9, 0x1f, RZ ;  /* 0x0000001f09037819 */ /* 0x004fc600000006ff */
[----:B------:R-:W-:-:S09]  /*5d90*/  ULEA UR4, UR25, UR24, 0x3 ;  /* 0x0000001819047291 */ /* 0x000fd2000f8e18ff */
[----:B------:R-:W2:Y:S02]  /*5da0*/  SYNCS.PHASECHK.TRANS64.TRYWAIT P0, [UR4], R3 ;  /* 0x00000003ff0075a7 */ /* 0x000ea40008001104 */
[----:B--2---:R-:W-:Y:S05]  /*5db0*/  @!P0 BRA `(.L_x_105) ;  /* 0x0000003c00c08947 */ /* 0x004fea0003800000 */
.L_x_208:
[----:B------:R-:W-:-:S04]  /*5dc0*/  UIADD3 UR4, UPT, UPT, UR25, 0x1, URZ ;  /* 0x0000000119047890 */ /* 0x000fc8000fffe0ff */
[----:B------:R-:W-:-:S04]  /*5dd0*/  UISETP.NE.AND UP0, UPT, UR4, 0x3, UPT ;  /* 0x000000030400788c */ /* 0x000fc8000bf05270 */
[----:B------:R-:W-:Y:S02]  /*5de0*/  USEL UR6, URZ, 0x1, UP0 ;  /* 0x00000001ff067887 */ /* 0x000fe40008000000 */
[----:B------:R-:W-:-:S04]  /*5df0*/  USEL UR4, UR4, URZ, UP0 ;  /* 0x000000ff04047287 */ /* 0x000fc80008000000 */
[----:B------:R-:W-:Y:S01]  /*5e00*/  ULEA UR5, UR4, UR24, 0x3 ;  /* 0x0000001804057291 */ /* 0x000fe2000f8e18ff */
[----:B------:R-:W-:-:S04]  /*5e10*/  LOP3.LUT R9, R9, UR6, RZ, 0x3c, !PT ;  /* 0x0000000609097c12 */ /* 0x000fc8000f8e3cff */
[----:B--2---:R-:W-:-:S04]  /*5e20*/  SHF.L.U32 R3, R9, 0x1f, RZ ;  /* 0x0000001f09037819 */ /* 0x004fc800000006ff */
[----:B------:R-:W2:Y:S02]  /*5e30*/  SYNCS.PHASECHK.TRANS64.TRYWAIT P0, [UR5], R3 ;  /* 0x00000003ff0075a7 */ /* 0x000ea40008001105 */
[----:B--2---:R-:W-:Y:S05]  /*5e40*/  @!P0 BRA `(.L_x_106) ;  /* 0x0000003c00b48947 */ /* 0x004fea0003800000 */
.L_x_210:
[----:B------:R-:W-:-:S04]  /*5e50*/  UIADD3 UR4, UPT, UPT, UR4, 0x1, URZ ;  /* 0x0000000104047890 */ /* 0x000fc8000fffe0ff */
[----:B------:R-:W-:-:S04]  /*5e60*/  UISETP.NE.AND UP0, UPT, UR4, 0x3, UPT ;  /* 0x000000030400788c */ /* 0x000fc8000bf05270 */
[----:B------:R-:W-:Y:S02]  /*5e70*/  USEL UR5, URZ, 0x1, UP0 ;  /* 0x00000001ff057887 */ /* 0x000fe40008000000 */
[----:B------:R-:W-:-:S04]  /*5e80*/  USEL UR4, UR4, URZ, UP0 ;  /* 0x000000ff04047287 */ /* 0x000fc80008000000 */
[----:B------:R-:W-:Y:S01]  /*5e90*/  ULEA UR4, UR4, UR24, 0x3 ;  /* 0x0000001804047291 */ /* 0x000fe2000f8e18ff */
[----:B--2---:R-:W-:-:S04]  /*5ea0*/  LOP3.LUT R3, R9, UR5, RZ, 0x3c, !PT ;  /* 0x0000000509037c12 */ /* 0x004fc8000f8e3cff */
[----:B------:R-:W-:Y:S01]  /*5eb0*/  SHF.L.U32 R3, R3, 0x1f, RZ ;  /* 0x0000001f03037819 */ /* 0x000fe200000006ff */
[----:B------:R-:W-:-:S07]  /*5ec0*/  IMAD.U32 R0, RZ, RZ, UR4 ;  /* 0x00000004ff007e24 */ /* 0x000fce000f8e00ff */
.L_x_107:
[----:B--2---:R2:W3:Y:S02]  /*5ed0*/  SYNCS.PHASECHK.TRANS64.TRYWAIT P0, [R0+URZ], R3 ;  /* 0x00000003000075a7 */ /* 0x0044e400080011ff */
[----:B---3--:R-:W-:Y:S05]  /*5ee0*/  @!P0 NANOSLEEP.SYNCS 0x989680 ;  /* 0x009896800000895d */ /* 0x008fea0003900000 */
[----:B------:R-:W3:Y:S02]  /*5ef0*/  @!P0 SYNCS.PHASECHK.TRANS64 P0, [R0+URZ], R3 ;  /* 0x00000003000085a7 */ /* 0x000ee400080010ff */
[----:B-1-3--:R-:W-:Y:S05]  /*5f00*/  @P0 EXIT ;  /* 0x000000000000094d */ /* 0x00afea0003800000 */
[----:B------:R-:W-:Y:S05]  /*5f10*/  BRA `(.L_x_107) ;  /* 0xfffffffc00ec7947 */ /* 0x000fea000383ffff */
.L_x_95:
[----:B------:R-:W-:-:S06]  /*5f20*/  UISETP.GE.AND UP0, UPT, UR18, 0x4, UPT ;  /* 0x000000041200788c */ /* 0x000fcc000bf06270 */
[----:B------:R-:W-:-:S13]  /*5f30*/  PLOP3.LUT P0, PT, PT, PT, UP0, 0x80, 0x8 ;  /* 0x000000000008781c */ /* 0x000fda0003f0f008 */
[----:B-1----:R-:W-:Y:S05]  /*5f40*/  @!P0 EXIT ;  /* 0x000000000000894d */ /* 0x002fea0003800000 */
[----:B------:R-:W1:Y:S08]  /*5f50*/  S2UR UR4, SR_CgaCtaId ;  /* 0x00000000000479c3 */ /* 0x000e700000008800 */
[----:B------:R-:W-:Y:S01]  /*5f60*/  BAR.SYNC.DEFER_BLOCKING 0x6, 0xa0 ;  /* 0x0182800000007b1d */ /* 0x000fe20000010000 */
[C---:B------:R-:W-:Y:S01]  /*5f70*/  IMAD.SHL.U32 R0, R96.reuse, 0x20, RZ ;  /* 0x0000002060007824 */ /* 0x040fe200078e00ff */
[C---:B------:R-:W-:Y:S01]  /*5f80*/  LOP3.LUT R97, R96.reuse, 0x2, RZ, 0xc0, !PT ;  /* 0x0000000260617812 */ /* 0x040fe200078ec0ff */
[C---:B------:R-:W-:Y:S01]  /*5f90*/  IMAD.SHL.U32 R99, R96.reuse, 0x4, RZ ;  /* 0x0000000460637824 */ /* 0x040fe200078e00ff */
[C---:B------:R-:W-:Y:S01]  /*5fa0*/  LOP3.LUT R86, R96.reuse, 0x60, RZ, 0xc0, !PT ;  /* 0x0000006060567812 */ /* 0x040fe200078ec0ff */
[----:B------:R-:W-:Y:S01]  /*5fb0*/  IMAD.U32 R37, R96, 0x10000, RZ ;  /* 0x0001000060257824 */ /* 0x000fe200078e00ff */
[----:B------:R-:W-:-:S02]  /*5fc0*/  UMOV UR49, 0x400 ;  /* 0x0000040000317882 */ /* 0x000fc40000000000 */
[----:B------:R-:W2:Y:S01]  /*5fd0*/  LDC.64 R78, c[0x0][0x8b0] ;  /* 0x00022c00ff4e7b82 */ /* 0x000ea20000000a00 */
[----:B------:R-:W-:Y:S01]  /*5fe0*/  LOP3.LUT R6, R0, 0xc0, RZ, 0xc0, !PT ;  /* 0x000000c000067812 */ /* 0x000fe200078ec0ff */
[----:B------:R-:W-:Y:S01]  /*5ff0*/  IMAD.MOV.U32 R36, RZ, RZ, RZ ;  /* 0x000000ffff247224 */ /* 0x000fe200078e00ff */
[----:B------:R-:W-:Y:S02]  /*6000*/  LOP3.LUT R96, R96, 0x4, RZ, 0xc0, !PT ;  /* 0x0000000460607812 */ /* 0x000fe400078ec0ff */
[----:B------:R-:W-:Y:S02]  /*6010*/  CS2R R84, SRZ ;  /* 0x0000000000547805 */ /* 0x000fe4000001ff00 */
[----:B------:R-:W-:Y:S01]  /*6020*/  LOP3.LUT R99, R6, 0x18, R99, 0xf8, !PT ;  /* 0x0000001806637812 */ /* 0x000fe200078ef863 */
[----:B------:R-:W-:Y:S01]  /*6030*/  IMAD.MOV R97, RZ, RZ, -R97 ;  /* 0x000000ffff617224 */ /* 0x000fe200078e0a61 */
[----:B------:R-:W-:Y:S01]  /*6040*/  IADD3 R98, PT, PT, -R96, 0x2, RZ ;  /* 0x0000000260627810 */ /* 0x000fe20007ffe1ff */
[----:B------:R-:W3:Y:S01]  /*6050*/  LDC.64 R76, c[0x0][0x8a8] ;  /* 0x00022a00ff4c7b82 */ /* 0x000ee20000000a00 */
[----:B------:R-:W-:Y:S01]  /*6060*/  LOP3.LUT R99, R99, 0xf20, R0, 0xf8, !PT ;  /* 0x00000f2063637812 */ /* 0x000fe200078ef800 */
[----:B------:R-:W-:Y:S01]  /*6070*/  IMAD.MOV R96, RZ, RZ, -R96 ;  /* 0x000000ffff607224 */ /* 0x000fe200078e0a60 */
[----:B------:R-:W-:Y:S01]  /*6080*/  LOP3.LUT R37, R37, 0x600000, RZ, 0xc0, !PT ;  /* 0x0060000025257812 */ /* 0x000fe200078ec0ff */
[----:B------:R-:W-:Y:S01]  /*6090*/  IMAD.SHL.U32 R98, R98, 0x10, RZ ;  /* 0x0000001062627824 */ /* 0x000fe200078e00ff */
[----:B------:R-:W4:Y:S01]  /*60a0*/  LDCU UR63, c[0x0][0x370] ;  /* 0x00006e00ff3f77ac */ /* 0x000f220008000800 */
[----:B-1----:R-:W-:Y:S01]  /*60b0*/  ULEA UR49, UR4, UR49, 0x18 ;  /* 0x0000003104317291 */ /* 0x002fe2000f8ec0ff */
[----:B------:R-:W1:Y:S01]  /*60c0*/  LDCU.64 UR4, c[0x0][0x890] ;  /* 0x00011200ff0477ac */ /* 0x000e620008000a00 */
[----:B------:R-:W-:Y:S01]  /*60d0*/  UMOV UR55, 0x1 ;  /* 0x0000000100377882 */ /* 0x000fe20000000000 */
[----:B------:R-:W-:Y:S01]  /*60e0*/  UMOV UR50, URZ ;  /* 0x000000ff00327c82 */ /* 0x000fe20008000000 */
[----:B------:R-:W2:Y:S05]  /*60f0*/  LDCU UR45, c[0x0][0xb0c] ;  /* 0x00016180ff2d77ac */ /* 0x000eaa0008000800 */
[----:B------:R-:W4:Y:S01]  /*6100*/  LDS R2, [UR49+0x1d0] ;  /* 0x0001d031ff027984 */ /* 0x000f220008000800 */
[----:B------:R-:W2:Y:S01]  /*6110*/  LDCU UR38, c[0x0][0xb30] ;  /* 0x00016600ff2677ac */ /* 0x000ea20008000800 */
[----:B------:R-:W2:Y:S01]  /*6120*/  LDCU.64 UR60, c[0x0][0x888] ;  /* 0x00011100ff3c77ac */ /* 0x000ea20008000a00 */
[----:B-1----:R-:W-:Y:S01]  /*6130*/  IMAD.U32 R90, RZ, RZ, UR4 ;  /* 0x00000004ff5a7e24 */ /* 0x002fe2000f8e00ff */
[----:B------:R-:W1:Y:S01]  /*6140*/  LDCU.64 UR46, c[0x0][0xb28] ;  /* 0x00016500ff2e77ac */ /* 0x000e620008000a00 */
[----:B------:R-:W-:Y:S01]  /*6150*/  IMAD.U32 R89, RZ, RZ, UR5 ;  /* 0x00000005ff597e24 */ /* 0x000fe2000f8e00ff */
[----:B------:R-:W2:Y:S01]  /*6160*/  LDCU.64 UR4, c[0x0][0xa90] ;  /* 0x00015200ff0477ac */ /* 0x000ea20008000a00 */
[----:B------:R-:W1:Y:S01]  /*6170*/  LDCU.128 UR56, c[0x0][0xb10] ;  /* 0x00016200ff3877ac */ /* 0x000e620008000c00 */
[----:B------:R-:W1:Y:S01]  /*6180*/  LDCU UR62, c[0x0][0x374] ;  /* 0x00006e80ff3e77ac */ /* 0x000e620008000800 */
[----:B------:R-:W-:Y:S01]  /*6190*/  UMOV UR54, URZ ;  /* 0x000000ff00367c82 */ /* 0x000fe20008000000 */
[----:B------:R-:W-:Y:S01]  /*61a0*/  UMOV UR51, URZ ;  /* 0x000000ff00337c82 */ /* 0x000fe20008000000 */
[----:B--2---:R-:W-:Y:S01]  /*61b0*/  IMAD.U32 R92, RZ, RZ, UR4 ;  /* 0x00000004ff5c7e24 */ /* 0x004fe2000f8e00ff */
[----:B------:R-:W-:Y:S01]  /*61c0*/  UIADD3 UR4, UPT, UPT, UR49, 0x200, URZ ;  /* 0x0000020031047890 */ /* 0x000fe2000fffe0ff */
[----:B------:R-:W-:Y:S01]  /*61d0*/  MOV R91, UR5 ;  /* 0x00000005005b7c02 */ /* 0x000fe20008000f00 */
[C---:B----4-:R-:W-:Y:S01]  /*61e0*/  VIADD R3, R2.reuse, 0x40 ;  /* 0x0000004002037836 */ /* 0x050fe20000000000 */
[----:B------:R-:W-:-:S03]  /*61f0*/  LOP3.LUT R2, R2, 0xffff, RZ, 0xc0, !PT ;  /* 0x0000ffff02027812 */ /* 0x000fc600078ec0ff */
[----:B------:R-:W-:Y:S02]  /*6200*/  MOV R0, UR4 ;  /* 0x0000000400007c02 */ /* 0x000fe40008000f00 */
[----:B------:R-:W-:Y:S02]  /*6210*/  LOP3.LUT R3, R3, 0xffff, RZ, 0xc0, !PT ;  /* 0x0000ffff03037812 */ /* 0x000fe400078ec0ff */
[----:B------:R-:W-:-:S03]  /*6220*/  LEA R99, R99, UR4, 0x1 ;  /* 0x0000000463637c11 */ /* 0x000fc6000f8e08ff */
[----:B-1-3--:R2:W-:Y:S04]  /*6230*/  STL.64 [R1], R2 ;  /* 0x0000000201007387 */ /* 0x00a5e80000100a00 */
.L_x_138:
[----:B--2---:R-:W-:Y:S04]  /*6240*/  SHF.L.U32 R3, R84, 0x1f, RZ ;  /* 0x0000001f54037819 */ /* 0x004fe800000006ff */
[----:B-1----:R-:W1:Y:S02]  /*6250*/  SYNCS.PHASECHK.TRANS64.TRYWAIT P0, [UR49+0x180], R3 ;  /* 0x00018003ff0075a7 */ /* 0x002e640008001131 */
[----:B-1----:R-:W-:Y:S05]  /*6260*/  @!P0 BRA `(.L_x_108) ;  /* 0x0000003800c48947 */ /* 0x002fea0003800000 */
.L_x_212:
[----:B------:R-:W-:Y:S01]  /*6270*/  LEA R2, R36, UR48, 0x2 ;  /* 0x0000003024027c11 */ /* 0x000fe2000f8e10ff */
        /* <DEDUP_REMOVED lines=9> */
[----:B------:R-:W-:Y:S09]  /*6310*/  UPRMT UR4, URZ, 0x654, UR4 ;  /* 0x00000654ff047896 */ /* 0x000ff20008000004 */
[----:B---3--:R-:W-:Y:S01]  /*6320*/  SYNCS.ARRIVE.TRANS64.RED.A1T0 RZ, [UR4], RZ ;  /* 0x000000ffffff79a7 */ /* 0x008fe20008100404 */
[----:B------:R-:W5:Y:S01]  /*6330*/  LDL R2, [R2] ;  /* 0x0000000002027983 */ /* 0x000f620000100800 */
[----:B--2---:R-:W-:Y:S11]  /*6340*/  LOP3.LUT P0, RZ, R6, 0x1, RZ, 0xc0, !PT ;  /* 0x0000000106ff7812 */ /* 0x004ff6000780c0ff */
[----:B------:R-:W-:Y:S02]  /*6350*/  @!UPT UIADD3 URZ, UPT, UPT, URZ, URZ, URZ ;  /* 0x000000fffffff290 */ /* 0x000fe4000fffe0ff */
[----:B------:R-:W-:Y:S01]  /*6360*/  VOTEU.ANY UP1, P0 ;  /* 0x0000000000ff7886 */ /* 0x000fe20000020100 */
[----:B------:R-:W-:Y:S01]  /*6370*/  PLOP3.LUT P0, PT, PT, PT, UP1, 0x80, 0x8 ;  /* 0x000000000008781c */ /* 0x000fe20003f0f018 */
[----:B------:R-:W-:Y:S06]  /*6380*/  UP2UR UR4, UPR, URZ, 0x2 ;  /* 0x00000002ff047883 */ /* 0x000fec0008000000 */
[----:B------:R-:W-:Y:S06]  /*6390*/  IMAD.U32 R110, RZ, RZ, UR4 ;  /* 0x00000004ff6e7e24 */ /* 0x000fec000f8e00ff */
[----:B-1----:R-:W-:Y:S02]  /*63a0*/  @P0 MOV R3, R4 ;  /* 0x0000000400030202 */ /* 0x002fe40000000f00 */
[----:B------:R-:W-:Y:S02]  /*63b0*/  @P0 LOP3.LUT R0, R5, 0xffff, RZ, 0xc0, !PT ;  /* 0x0000ffff05000812 */ /* 0x000fe400078ec0ff */
[----:B------:R-:W-:Y:S02]  /*63c0*/  @P0 R2UR UR5, R3 ;  /* 0x00000000030502ca */ /* 0x000fe400000e0000 */
[----:B------:R-:W-:Y:S11]  /*63d0*/  @P0 R2UR UR4, R0 ;  /* 0x00000000000402ca */ /* 0x000ff600000e0000 */
[----:B------:R-:W-:Y:S02]  /*63e0*/  @UP1 UMOV UR37, UR5 ;  /* 0x0000000500251c82 */ /* 0x000fe40008000000 */
[----:B------:R-:W-:Y:S01]  /*63f0*/  @UP1 UMOV UR36, UR4 ;  /* 0x0000000400241c82 */ /* 0x000fe20008000000 */
[----:B------:R-:W-:Y:S05]  /*6400*/  BRA.U !UP0, `(.L_x_109) ;  /* 0x0000000108cc7547 */ /* 0x000fea000b800000 */
[----:B------:R-:W1:Y:S01]  /*6410*/  LDCU UR9, c[0x0][0xb20] ;  /* 0x00016400ff0977ac */ /* 0x000e620008000800 */
[----:B------:R-:W-:Y:S02]  /*6420*/  UIMAD.WIDE.U32 UR4, UR62, UR59, URZ ;  /* 0x0000003b3e0472a5 */ /* 0x000fe4000f8e00ff */
[----:B------:R-:W-:Y:S02]  /*6430*/  UIMAD.WIDE.U32 UR6, UR63, UR56, URZ ;  /* 0x000000383f0672a5 */ /* 0x000fe4000f8e00ff */
[----:B------:R-:W-:Y:S02]  /*6440*/  UIMAD.WIDE.U32 UR10, UR36, UR59, URZ ;  /* 0x0000003b240a72a5 */ /* 0x000fe4000f8e00ff */
[----:B------:R-:W-:Y:S02]  /*6450*/  UISETP.NE.AND UP0, UPT, UR58, 0x1, UPT ;  /* 0x000000013a00788c */ /* 0x000fe4000bf05270 */
[----:B------:R-:W-:Y:S02]  /*6460*/  UISETP.NE.AND UP1, UPT, UR45, 0x1, UPT ;  /* 0x000000012d00788c */ /* 0x000fe4000bf25270 */
[----:B------:R-:W-:Y:S02]  /*6470*/  UISETP.NE.AND UP2, UPT, UR39, 0x1, UPT ;  /* 0x000000012700788c */ /* 0x000fe4000bf45270 */
[----:B------:R-:W-:Y:S01]  /*6480*/  UIMAD.WIDE.U32 UR12, UR37, UR56, URZ ;  /* 0x00000038250c72a5 */ /* 0x000fe2000f8e00ff */
[----:B------:R-:W-:Y:S01]  /*6490*/  UMOV UR4, UR5 ;  /* 0x0000000500047c82 */ /* 0x000fe20008000000 */
[----:B------:R-:W-:Y:S01]  /*64a0*/  UMOV UR6, UR11 ;  /* 0x0000000b00067c82 */ /* 0x000fe20008000000 */
[----:B-1----:R-:W-:Y:S03]  /*64b0*/  USHF.R.U32.HI UR8, URZ, UR9, UR4 ;  /* 0x00000009ff087299 */ /* 0x002fe60008011604 */
[----:B------:R-:W-:Y:S02]  /*64c0*/  UMOV UR4, UR7 ;  /* 0x0000000700047c82 */ /* 0x000fe40008000000 */
[----:B------:R-:W-:Y:S02]  /*64d0*/  USHF.R.U32.HI UR5, URZ, UR57, UR4 ;  /* 0x00000039ff057299 */ /* 0x000fe40008011604 */
[----:B------:R-:W-:Y:S02]  /*64e0*/  USEL UR4, UR62, UR8, !UP0 ;  /* 0x000000083e047287 */ /* 0x000fe4000c000000 */
[----:B------:R-:W-:Y:S02]  /*64f0*/  USHF.R.U32.HI UR8, URZ, UR9, UR6 ;  /* 0x00000009ff087299 */ /* 0x000fe40008011606 */
[----:B------:R-:W-:Y:S02]  /*6500*/  UIMAD.WIDE.U32 UR6, UR4, UR46, URZ ;  /* 0x0000002e040672a5 */ /* 0x000fe4000f8e00ff */
[----:B------:R-:W-:Y:S02]  /*6510*/  USEL UR9, UR63, UR5, !UP1 ;  /* 0x000000053f097287 */ /* 0x000fe4000c800000 */
[----:B------:R-:W-:Y:S02]  /*6520*/  USEL UR8, UR36, UR8, !UP0 ;  /* 0x0000000824087287 */ /* 0x000fe4000c000000 */
[----:B------:R-:W-:Y:S01]  /*6530*/  UIMAD.WIDE.U32 UR10, UR9, UR46, URZ ;  /* 0x0000002e090a72a5 */ /* 0x000fe2000f8e00ff */
[----:B------:R-:W-:Y:S01]  /*6540*/  UMOV UR6, UR7 ;  /* 0x0000000700067c82 */ /* 0x000fe20008000000 */
[----:B------:R-:W-:Y:S01]  /*6550*/  UMOV UR5, UR13 ;  /* 0x0000000d00057c82 */ /* 0x000fe20008000000 */
[----:B------:R-:W-:Y:S02]  /*6560*/  @UP2 USHF.R.U32.HI UR4, URZ, UR47, UR6 ;  /* 0x0000002fff042299 */ /* 0x000fe40008011606 */
[----:B------:R-:W-:Y:S02]  /*6570*/  USHF.R.U32.HI UR5, URZ, UR57, UR5 ;  /* 0x00000039ff057299 */ /* 0x000fe40008011605 */
[----:B------:R-:W-:Y:S02]  /*6580*/  UIMAD UR4, UR39, UR4, URZ ;  /* 0x00000004270472a4 */ /* 0x000fe4000f8e02ff */
[----:B------:R-:W-:Y:S02]  /*6590*/  USEL UR5, UR37, UR5, !UP1 ;  /* 0x0000000525057287 */ /* 0x000fe4000c800000 */
[----:B------:R-:W-:Y:S01]  /*65a0*/  UISETP.GE.AND UP0, UPT, UR8, UR4, UPT ;  /* 0x000000040800728c */ /* 0x000fe2000bf06270 */
[----:B------:R-:W-:Y:S01]  /*65b0*/  UMOV UR6, UR11 ;  /* 0x0000000b00067c82 */ /* 0x000fe20008000000 */
[----:B------:R-:W-:Y:S02]  /*65c0*/  UIMAD.WIDE.U32 UR10, UR8, UR46, URZ ;  /* 0x0000002e080a72a5 */ /* 0x000fe4000f8e00ff */
[----:B------:R-:W-:Y:S04]  /*65d0*/  @UP2 USHF.R.U32.HI UR9, URZ, UR47, UR6 ;  /* 0x0000002fff092299 */ /* 0x000fe80008011606 */
[----:B------:R-:W-:Y:S01]  /*65e0*/  UIMAD UR6, UR39, UR9, URZ ;  /* 0x00000009270672a4 */ /* 0x000fe2000f8e02ff */
[----:B------:R-:W-:Y:S03]  /*65f0*/  UMOV UR4, UR11 ;  /* 0x0000000b00047c82 */ /* 0x000fe60008000000 */
[----:B------:R-:W-:Y:S02]  /*6600*/  UISETP.GE.OR UP0, UPT, UR5, UR6, UP0 ;  /* 0x000000060500728c */ /* 0x000fe40008706670 */
[----:B------:R-:W-:Y:S02]  /*6610*/  USHF.R.U32.HI UR4, URZ, UR47, UR4 ;  /* 0x0000002fff047299 */ /* 0x000fe40008011604 */
[----:B------:R-:W-:Y:S02]  /*6620*/  UIMAD.WIDE.U32 UR6, UR5, UR46, URZ ;  /* 0x0000002e050672a5 */ /* 0x000fe4000f8e00ff */
[----:B------:R-:W-:Y:S02]  /*6630*/  USEL UR11, UR8, UR4, !UP2 ;  /* 0x00000004080b7287 */ /* 0x000fe4000d000000 */
[----:B------:R-:W-:Y:S02]  /*6640*/  UIADD3 UR6, UPT, UPT, -UR5, URZ, URZ ;  /* 0x000000ff05067290 */ /* 0x000fe4000fffe1ff */
[----:B------:R-:W-:Y:S02]  /*6650*/  UIADD3 UR10, UPT, UPT, -UR11, URZ, URZ ;  /* 0x000000ff0b0a7290 */ /* 0x000fe4000fffe1ff */
[----:B------:R-:W-:Y:S02]  /*6660*/  UIMAD UR6, UR45, UR6, UR37 ;  /* 0x000000062d0672a4 */ /* 0x000fe4000f8e0225 */
[----:B------:R-:W-:Y:S01]  /*6670*/  UIMAD UR10, UR39, UR10, UR8 ;  /* 0x0000000a270a72a4 */ /* 0x000fe2000f8e0208 */
[----:B------:R-:W-:Y:S01]  /*6680*/  @!UP0 UMOV UR4, UR7 ;  /* 0x0000000700048c82 */ /* 0x000fe20008000000 */
[----:B------:R-:W-:Y:S02]  /*6690*/  UIADD3 UR7, UPT, UPT, -UR8, URZ, URZ ;  /* 0x000000ff08077290 */ /* 0x000fe4000fffe1ff */
[----:B------:R-:W-:Y:S04]  /*66a0*/  @!UP0 USHF.R.U32.HI UR4, URZ, UR47, UR4 ;  /* 0x0000002fff048299 */ /* 0x000fe80008011604 */
[----:B------:R-:W-:Y:S04]  /*66b0*/  @!UP0 USEL UR4, UR5, UR4, !UP2 ;  /* 0x0000000405048287 */ /* 0x000fe8000d000000 */
[----:B------:R-:W-:Y:S02]  /*66c0*/  @!UP0 UIMAD UR9, UR9, UR10, UR4 ;  /* 0x0000000a090982a4 */ /* 0x000fe4000f8e0204 */
[----:B------:R-:W-:Y:S02]  /*66d0*/  @!UP0 UIADD3 UR10, UPT, UPT, UR11, -UR4, URZ ;  /* 0x800000040b0a8290 */ /* 0x000fe4000fffe0ff */
[----:B------:R-:W-:Y:S02]  /*66e0*/  UIMAD UR4, UR58, UR7, UR36 ;  /* 0x000000073a0472a4 */ /* 0x000fe4000f8e0224 */
[----:B------:R-:W-:Y:S03]  /*66f0*/  @!UP0 UIMAD UR8, UR10, UR39, UR5 ;  /* 0x000000270a0882a4 */ /* 0x000fe6000f8e0205 */
[----:B------:R-:W-:Y:S02]  /*6700*/  @!UP0 UMOV UR5, UR9 ;  /* 0x0000000900058c82 */ /* 0x000fe40008000000 */
[----:B------:R-:W-:Y:S02]  /*6710*/  UIMAD UR37, UR5, UR45, UR6 ;  /* 0x0000002d052572a4 */ /* 0x000fe4000f8e0206 */
[----:B------:R-:W-:Y:S11]  /*6720*/  UIMAD UR36, UR8, UR58, UR4 ;  /* 0x0000003a082472a4 */ /* 0x000ff6000f8e0204 */
[----:B------:R-:W-:Y:S01]  /*6730*/  @!UPT UIADD3 URZ, UPT, UPT, URZ, URZ, URZ ;  /* 0x000000fffffff290 */ /* 0x000fe2000fffe0ff */
.L_x_109:
[----:B------:R-:W-:Y:S01]  /*6740*/  UISETP.NE.AND UP0, UPT, UR38, 0x1, UPT ;  /* 0x000000012600788c */ /* 0x000fe2000bf05270 */
[----:B------:R-:W-:Y:S01]  /*6750*/  @P0 SHF.R.U32.HI R4, RZ, 0x10, R5 ;  /* 0x00000010ff040819 */ /* 0x000fe20000011605 */
[----:B------:R-:W-:Y:S01]  /*6760*/  USHF.L.U32 UR41, UR28, 0x6, URZ ;  /* 0x000000061c297899 */ /* 0x000fe200080006ff */
[----:B------:R-:W-:Y:S02]  /*6770*/  R2UR UR11, R104 ;  /* 0x00000000680b72ca */ /* 0x000fe400000e0000 */
[----:B------:R-:W-:Y:S06]  /*6780*/  @P0 R2UR UR11, R4 ;  /* 0x00000000040b02ca */ /* 0x000fec00000e0000 */
[----:B------:R-:W1:Y:S07]  /*6790*/  @!UP0 LDCU.128 UR12, c[0x0][0xb10] ;  /* 0x00016200ff0c87ac */ /* 0x000e6e0008000c00 */
[----:B------:R-:W-:Y:S01]  /*67a0*/  IMAD.U32 R104, RZ, RZ, UR11 ;  /* 0x0000000bff687e24 */ /* 0x000fe2000f8e00ff */
[----:B------:R-:W2:Y:S01]  /*67b0*/  @!UP0 LDCU UR5, c[0x0][0xb0c] ;  /* 0x00016180ff0587ac */ /* 0x000ea20008000800 */
[----:B------:R-:W3:Y:S01]  /*67c0*/  @!UP0 LDCU UR10, c[0x0][0xb20] ;  /* 0x00016400ff0a87ac */ /* 0x000ee20008000800 */
[----:B------:R-:W-:Y:S02]  /*67d0*/  UIADD3 UR11, UPT, UPT, UR49, 0x200, URZ ;  /* 0x00000200310b7890 */ /* 0x000fe4000fffe0ff */
[----:B-1----:R-:W-:Y:S02]  /*67e0*/  UIMAD.WIDE.U32 UR8, UR37, UR12, URZ ;  /* 0x0000000c250872a5 */ /* 0x002fe4000f8e00ff */
[----:B------:R-:W-:Y:S02]  /*67f0*/  UIMAD.WIDE.U32 UR6, UR36, UR15, URZ ;  /* 0x0000000f240672a5 */ /* 0x000fe4000f8e00ff */
[----:B------:R-:W-:Y:S03]  /*6800*/  @!UP0 UISETP.NE.AND UP1, UPT, UR14, 0x1, UPT ;  /* 0x000000010e00888c */ /* 0x000fe6000bf25270 */
[----:B------:R-:W-:Y:S01]  /*6810*/  @!UP0 UMOV UR4, UR9 ;  /* 0x0000000900048c82 */ /* 0x000fe20008000000 */
[----:B--2---:R-:W-:Y:S02]  /*6820*/  @!UP0 UISETP.NE.AND UP2, UPT, UR5, 0x1, UPT ;  /* 0x000000010500888c */ /* 0x004fe4000bf45270 */
[----:B------:R-:W-:Y:S01]  /*6830*/  @!UP0 USHF.R.U32.HI UR4, URZ, UR13, UR4 ;  /* 0x0000000dff048299 */ /* 0x000fe20008011604 */
[----:B------:R-:W-:Y:S02]  /*6840*/  @!UP0 UMOV UR6, UR7 ;  /* 0x0000000700068c82 */ /* 0x000fe40008000000 */
[----:B---3--:R-:W-:Y:S02]  /*6850*/  @!UP0 USHF.R.U32.HI UR6, URZ, UR10, UR6 ;  /* 0x0000000aff068299 */ /* 0x008fe40008011606 */
[----:B------:R-:W-:Y:S02]  /*6860*/  @!UP0 USEL UR7, UR37, UR4, !UP2 ;  /* 0x0000000425078287 */ /* 0x000fe4000d000000 */
[----:B------:R-:W-:Y:S04]  /*6870*/  @!UP0 USEL UR6, UR36, UR6, !UP1 ;  /* 0x0000000624068287 */ /* 0x000fe8000c800000 */
[----:B------:R-:W-:Y:S02]  /*6880*/  @!UP0 UIADD3 UR4, UPT, UPT, -UR7, UR6, URZ ;  /* 0x0000000607048290 */ /* 0x000fe4000fffe1ff */
[----:B------:R-:W-:Y:S02]  /*6890*/  @!UP0 UIADD3 UR6, UPT, UPT, UR7, -UR6, URZ ;  /* 0x8000000607068290 */ /* 0x000fe4000fffe0ff */
[----:B------:R-:W-:Y:S02]  /*68a0*/  @!UP0 UIMAD UR37, UR4, UR5, UR37 ;  /* 0x00000005042582a4 */ /* 0x000fe4000f8e0225 */
[----:B------:R-:W-:Y:S02]  /*68b0*/  @!UP0 UIMAD UR36, UR6, UR14, UR36 ;  /* 0x0000000e062482a4 */ /* 0x000fe4000f8e0224 */
[----:B------:R-:W-:Y:S09]  /*68c0*/  ULOP3.LUT UP0, URZ, UR11, 0x1b0, URZ, 0xc0, !UPT ;  /* 0x000001b00bff7892 */ /* 0x000ff2000f80c0ff */
[----:B------:R-:W-:Y:S05]  /*68d0*/  BRA.U !UP0, `(.L_x_110) ;  /* 0x00000001087c7547 */ /* 0x000fea000b800000 */
[----:B------:R-:W1:Y:S01]  /*68e0*/  LDCU.64 UR8, c[0x4][0x80] ;  /* 0x01001000ff0877ac */ /* 0x000e620008000a00 */
[----:B------:R-:W-:Y:S01]  /*68f0*/  MOV R16, 0x0 ;  /* 0x0000000000107802 */ /* 0x000fe20000000f00 */
[----:B------:R-:W-:Y:S02]  /*6900*/  HFMA2 R12, -RZ, RZ, 0, 5.9604644775390625e-08 ;  /* 0x00000001ff0c7431 */ /* 0x000fe400000001ff */
[----:B------:R-:W-:Y:S01]  /*6910*/  IMAD.MOV.U32 R8, RZ, RZ, 0x70 ;  /* 0x00000070ff087424 */ /* 0x000fe200078e00ff */
[----:B------:R2:W3:Y:S01]  /*6920*/  LDC.64 R14, c[0x4][R16] ;  /* 0x01000000100e7b82 */ /* 0x0004e20000000a00 */
[----:B------:R-:W4:Y:S01]  /*6930*/  LDCU.64 UR6, c[0x4][0x88] ;  /* 0x01001100ff0677ac */ /* 0x000f220008000a00 */
[----:B------:R-:W-:Y:S01]  /*6940*/  IMAD.MOV.U32 R13, RZ, RZ, RZ ;  /* 0x000000ffff0d7224 */ /* 0x000fe200078e00ff */
[----:B------:R-:W2:Y:S01]  /*6950*/  LDCU.64 UR4, c[0x4][0x8] ;  /* 0x01000100ff0477ac */ /* 0x000ea20008000a00 */
[----:B-1----:R-:W-:Y:S01]  /*6960*/  MOV R5, UR9 ;  /* 0x0000000900057c02 */ /* 0x002fe20008000f00 */
[----:B------:R-:W-:Y:S01]  /*6970*/  IMAD.U32 R4, RZ, RZ, UR8 ;  /* 0x00000008ff047e24 */ /* 0x000fe2000f8e00ff */
[----:B----4-:R-:W-:Y:S01]  /*6980*/  MOV R7, UR7 ;  /* 0x0000000700077c02 */ /* 0x010fe20008000f00 */
[----:B------:R-:W-:Y:S01]  /*6990*/  IMAD.U32 R6, RZ, RZ, UR6 ;  /* 0x00000006ff067e24 */ /* 0x000fe2000f8e00ff */
[----:B--2---:R-:W-:Y:S01]  /*69a0*/  MOV R11, UR5 ;  /* 0x00000005000b7c02 */ /* 0x004fe20008000f00 */
[----:B------:R-:W-:Y:S02]  /*69b0*/  IMAD.U32 R10, RZ, RZ, UR4 ;  /* 0x00000004ff0a7e24 */ /* 0x000fe4000f8e00ff */
[----:B------:R-:W-:Y:S07]  /*69c0*/  LEPC R20, `(.L_x_111) ;  /* 0x000000001014794e */ /* 0x000fee0000000000 */
[----:B---3-5:R-:W-:Y:S05]  /*69d0*/  CALL.ABS.NOINC R14 ;  /* 0x000000000e007343 */ /* 0x028fea0003c00000 */
.L_x_111:
[----:B------:R-:W1:Y:S01]  /*69e0*/  LDCU.64 UR8, c[0x4][0x80] ;  /* 0x01001000ff0877ac */ /* 0x000e620008000a00 */
[----:B------:R-:W2:Y:S01]  /*69f0*/  LDC.64 R16, c[0x4][R16] ;  /* 0x0100000010107b82 */ /* 0x000ea20000000a00 */
[----:B------:R-:W-:Y:S02]  /*6a00*/  HFMA2 R12, -RZ, RZ, 0, 5.9604644775390625e-08 ;  /* 0x00000001ff0c7431 */ /* 0x000fe400000001ff */
[----:B------:R-:W-:Y:S02]  /*6a10*/  IMAD.MOV.U32 R8, RZ, RZ, 0x70 ;  /* 0x00000070ff087424 */ /* 0x000fe400078e00ff */
[----:B------:R-:W-:Y:S01]  /*6a20*/  IMAD.MOV.U32 R13, RZ, RZ, RZ ;  /* 0x000000ffff0d7224 */ /* 0x000fe200078e00ff */
[----:B------:R-:W3:Y:S01]  /*6a30*/  LDCU.64 UR6, c[0x4][0x88] ;  /* 0x01001100ff0677ac */ /* 0x000ee20008000a00 */
[----:B------:R-:W4:Y:S01]  /*6a40*/  LDCU.64 UR4, c[0x4][0x8] ;  /* 0x01000100ff0477ac */ /* 0x000f220008000a00 */
[----:B-1----:R-:W-:Y:S02]  /*6a50*/  MOV R4, UR8 ;  /* 0x0000000800047c02 */ /* 0x002fe40008000f00 */
[----:B------:R-:W-:Y:S02]  /*6a60*/  MOV R5, UR9 ;  /* 0x0000000900057c02 */ /* 0x000fe40008000f00 */
[----:B---3--:R-:W-:Y:S01]  /*6a70*/  MOV R7, UR7 ;  /* 0x0000000700077c02 */ /* 0x008fe20008000f00 */
[----:B------:R-:W-:Y:S01]  /*6a80*/  IMAD.U32 R6, RZ, RZ, UR6 ;  /* 0x00000006ff067e24 */ /* 0x000fe2000f8e00ff */
[----:B----4-:R-:W-:Y:S01]  /*6a90*/  MOV R11, UR5 ;  /* 0x00000005000b7c02 */ /* 0x010fe20008000f00 */
[----:B------:R-:W-:Y:S02]  /*6aa0*/  IMAD.U32 R10, RZ, RZ, UR4 ;  /* 0x00000004ff0a7e24 */ /* 0x000fe4000f8e00ff */
[----:B------:R-:W-:Y:S07]  /*6ab0*/  LEPC R20, `(.L_x_110) ;  /* 0x000000001014794e */ /* 0x000fee0000000000 */
[----:B--2---:R-:W-:Y:S05]  /*6ac0*/  CALL.ABS.NOINC R16 ;  /* 0x0000000010007343 */ /* 0x004fea0003c00000 */
.L_x_110:
[----:B------:R-:W-:Y:S02]  /*6ad0*/  R2UR UR6, R95 ;  /* 0x000000005f0672ca */ /* 0x000fe400000e0000 */
[----:B------:R-:W-:Y:S02]  /*6ae0*/  R2UR UR5, R90 ;  /* 0x000000005a0572ca */ /* 0x000fe400000e0000 */
[----:B------:R-:W-:Y:S02]  /*6af0*/  R2UR UR4, R89 ;  /* 0x00000000590472ca */ /* 0x000fe400000e0000 */
[----:B------:R-:W-:Y:S02]  /*6b00*/  ISETP.NE.U32.AND P4, PT, R78, RZ, PT ;  /* 0x000000ff4e00720c */ /* 0x000fe40003f85070 */
[----:B------:R-:W-:Y:S02]  /*6b10*/  ISETP.NE.U32.AND P2, PT, RZ, UR60, PT ;  /* 0x0000003cff007c0c */ /* 0x000fe4000bf45070 */
[----:B------:R-:W-:Y:S02]  /*6b20*/  ISETP.NE.AND.EX P4, PT, R79, RZ, PT, P4 ;  /* 0x000000ff4f00720c */ /* 0x000fe40003f85340 */
[----:B------:R-:W-:Y:S01]  /*6b30*/  ISETP.NE.AND.EX P2, PT, RZ, UR61, PT, P2 ;  /* 0x0000003dff007c0c */ /* 0x000fe2000bf45320 */
[----:B------:R-:W-:Y:S02]  /*6b40*/  UISETP.NE.AND UP2, UPT, UR6, URZ, UPT ;  /* 0x000000ff0600728c */ /* 0x000fe4000bf45270 */
[----:B------:R-:W-:Y:S04]  /*6b50*/  UISETP.NE.U32.AND UP0, UPT, UR5, URZ, UPT ;  /* 0x000000ff0500728c */ /* 0x000fe8000bf05070 */
[----:B------:R-:W-:Y:S01]  /*6b60*/  UISETP.NE.AND.EX UP1, UPT, UR4, URZ, UPT, UP0 ;  /* 0x000000ff0400728c */ /* 0x000fe2000bf25300 */
[----:B------:R-:W-:Y:S01]  /*6b70*/  PLOP3.LUT P1, PT, PT, PT, UP2, 0x80, 0x8 ;  /* 0x000000000008781c */ /* 0x000fe20003f2f028 */
[----:B------:R-:W-:Y:S03]  /*6b80*/  UPLOP3.LUT UP0, UPT, UPT, UPT, UPT, 0x40, 0x4 ;  /* 0x000000000004789c */ /* 0x000fe60003f0e870 */
[----:B------:R-:W-:Y:S06]  /*6b90*/  @UP2 UPLOP3.LUT UP0, UPT, UPT, UPT, UP1, 0x80, 0x8 ;  /* 0x000000000008289c */ /* 0x000fec0003f0f010 */
[----:B------:R-:W-:Y:S01]  /*6ba0*/  PLOP3.LUT P0, PT, PT, PT, UP0, 0x80, 0x8 ;  /* 0x000000000008781c */ /* 0x000fe20003f0f008 */
[----:B------:R-:W-:Y:S01]  /*6bb0*/  @!UPT UIADD3 URZ, UPT, UPT, URZ, URZ, URZ ;  /* 0x000000fffffff290 */ /* 0x000fe2000fffe0ff */
[----:B------:R-:W-:Y:S11]  /*6bc0*/  BRA.U !UP1, `(.L_x_112) ;  /* 0x0000000109407547 */ /* 0x000ff6000b800000 */
[----:B------:R-:W-:Y:S01]  /*6bd0*/  UISETP.NE.U32.AND UP0, UPT, UR60, URZ, UPT ;  /* 0x000000ff3c00728c */ /* 0x000fe2000bf05070 */
[----:B------:R-:W-:Y:S01]  /*6be0*/  R2UR UR6, R90 ;  /* 0x000000005a0672ca */ /* 0x000fe200000e0000 */
[----:B------:R-:W1:Y:S01]  /*6bf0*/  LDCU.64 UR8, c[0x0][0x358] ;  /* 0x00006b00ff0877ac */ /* 0x000e620008000a00 */
[----:B------:R-:W-:Y:S02]  /*6c00*/  HFMA2 R87, -RZ, RZ, 0, 5.9604644775390625e-08 ;  /* 0x00000001ff577431 */ /* 0x000fe400000001ff */
[----:B------:R-:W-:Y:S01]  /*6c10*/  IMAD.MOV.U32 R0, RZ, RZ, 0x1 ;  /* 0x00000001ff007424 */ /* 0x000fe200078e00ff */
[----:B------:R-:W-:Y:S06]  /*6c20*/  UISETP.NE.AND.EX UP0, UPT, UR61, URZ, UPT, UP0 ;  /* 0x000000ff3d00728c */ /* 0x000fec000bf05300 */
[----:B------:R-:W-:Y:S05]  /*6c30*/  PLOP3.LUT P3, PT, PT, PT, UP0, 0x80, 0x8 ;  /* 0x000000000008781c */ /* 0x000fea0003f6f008 */
[----:B------:R-:W2:Y:S01]  /*6c40*/  @UP0 LDCU.64 UR4, c[0x0][0x888] ;  /* 0x00011100ff0407ac */ /* 0x000ea20008000a00 */
[----:B------:R-:W-:Y:S07]  /*6c50*/  @UP0 UIMAD UR6, UR53, UR6, URZ ;  /* 0x00000006350602a4 */ /* 0x000fee000f8e02ff */
[----:B------:R-:W-:Y:S01]  /*6c60*/  @!P3 PRMT R87, R0, 0x7610, R87 ;  /* 0x000076100057b816 */ /* 0x000fe20000000057 */
[----:B--2---:R-:W-:Y:S06]  /*6c70*/  @UP0 UIMAD.WIDE UR4, UR6, 0x4, UR4 ;  /* 0x00000004060408a5 */ /* 0x004fec000f8e0204 */
[----:B------:R-:W-:Y:S02]  /*6c80*/  IMAD.U32 R4, RZ, RZ, UR4 ;  /* 0x00000004ff047e24 */ /* 0x000fe4000f8e00ff */
[----:B------:R-:W-:Y:S03]  /*6c90*/  IMAD.U32 R5, RZ, RZ, UR5 ;  /* 0x00000005ff057e24 */ /* 0x000fe6000f8e00ff */
[----:B------:R-:W2:Y:S02]  /*6ca0*/  @!UP0 LDCU UR4, c[0x0][0x880] ;  /* 0x00011000ff0487ac */ /* 0x000ea40008000800 */
[----:B-1---5:R1:W5:Y:S02]  /*6cb0*/  @P3 LDG.E R41, desc[UR8][R4.64] ;  /* 0x0000000804293981 */ /* 0x022364000c1e1900 */
[----:B-12---:R-:W-:Y:S02]  /*6cc0*/  @!P3 MOV R41, UR4 ;  /* 0x000000040029bc02 */ /* 0x006fe40008000f00 */
.L_x_112:
[----:B------:R-:W-:Y:S05]  /*6cd0*/  @!P4 BRA `(.L_x_113) ;  /* 0x000000000024c947 */ /* 0x000fea0003800000 */
[----:B------:R-:W-:Y:S01]  /*6ce0*/  ISETP.NE.U32.AND P3, PT, R76, RZ, PT ;  /* 0x000000ff4c00720c */ /* 0x000fe20003f65070 */
[----:B------:R-:W1:Y:S03]  /*6cf0*/  LDCU.64 UR4, c[0x0][0x358] ;  /* 0x00006b00ff0477ac */ /* 0x000e660008000a00 */
[----:B------:R-:W-:Y:S11]  /*6d00*/  ISETP.NE.AND.EX P3, PT, R77, RZ, PT, P3 ;  /* 0x000000ff4d00720c */ /* 0x000ff60003f65330 */
[----:B------:R-:W-:Y:S02]  /*6d10*/  @!UPT UIADD3 URZ, UPT, UPT, URZ, URZ, URZ ;  /* 0x000000fffffff290 */ /* 0x000fe4000fffe0ff */
[----:B------:R-:W2:Y:S01]  /*6d20*/  @P3 LDC.64 R4, c[0x0][0x8a8] ;  /* 0x00022a00ff043b82 */ /* 0x000ea20000000a00 */
[----:B------:R-:W-:Y:S04]  /*6d30*/  @P3 IMAD R0, R78, UR53, RZ ;  /* 0x000000354e003c24 */ /* 0x000fe8000f8e02ff */
[----:B--2---:R-:W-:Y:S05]  /*6d40*/  @P3 IMAD.WIDE R4, R0, 0x4, R4 ;  /* 0x0000000400043825 */ /* 0x004fea00078e0204 */
[----:B-1---5:R1:W5:Y:S02]  /*6d50*/  @P3 LDG.E R38, desc[UR4][R4.64] ;  /* 0x0000000404263981 */ /* 0x022364000c1e1900 */
[----:B-1----:R-:W2:Y:S02]  /*6d60*/  @!P3 LDC R38, c[0x0][0x8a0] ;  /* 0x00022800ff26bb82 */ /* 0x002ea40000000800 */
.L_x_113:
[----:B-----5:R-:W-:Y:S01]  /*6d70*/  FSETP.NEU.AND P4, PT, R41, RZ, PT ;  /* 0x000000ff2900720b */ /* 0x020fe20003f8d000 */
[----:B------:R-:W1:Y:S01]  /*6d80*/  LDCU.128 UR8, c[0x0][0xa80] ;  /* 0x00015000ff0877ac */ /* 0x000e620008000c00 */
[----:B------:R-:W-:Y:S01]  /*6d90*/  SEL R5, RZ, 0xffffffff, P2 ;  /* 0xffffffffff057807 */ /* 0x000fe20001000000 */
[----:B------:R-:W-:Y:S01]  /*6da0*/  IMAD.U32 R114, RZ, RZ, UR50 ;  /* 0x00000032ff727e24 */ /* 0x000fe2000f8e00ff */
[----:B------:R-:W-:Y:S01]  /*6db0*/  @P1 LOP3.LUT P2, RZ, R87, 0xff, RZ, 0xc0, !PT ;  /* 0x000000ff57ff1812 */ /* 0x000fe2000784c0ff */
[----:B------:R-:W-:Y:S01]  /*6dc0*/  IMAD.SHL.U32 R101, R97, 0x10, RZ ;  /* 0x0000001061657824 */ /* 0x000fe200078e00ff */
[----:B------:R-:W-:Y:S01]  /*6dd0*/  @P1 SEL R4, RZ, 0xffffffff, P4 ;  /* 0xffffffffff041807 */ /* 0x000fe20002000000 */
[----:B------:R-:W-:Y:S01]  /*6de0*/  IMAD.SHL.U32 R114, R114, 0x2000, RZ ;  /* 0x0000200072727824 */ /* 0x000fe200078e00ff */
[----:B------:R-:W-:Y:S01]  /*6df0*/  LEA R108, R36, UR49, 0x3 ;  /* 0x00000031246c7c11 */ /* 0x000fe2000f8e18ff */
[----:B------:R-:W-:Y:S01]  /*6e00*/  ULOP3.LUT UR4, UR55, 0x1, URZ, 0x3c, !UPT ;  /* 0x0000000137047892 */ /* 0x000fe2000f8e3cff */
[----:B------:R-:W-:Y:S01]  /*6e10*/  @P0 SEL R4, R5, R4, !P2 ;  /* 0x0000000405040207 */ /* 0x000fe20005000000 */
[----:B------:R-:W-:Y:S01]  /*6e20*/  USHF.L.U32 UR12, UR52, 0x7, URZ ;  /* 0x00000007340c7899 */ /* 0x000fe200080006ff */
[----:B------:R-:W-:Y:S01]  /*6e30*/  SHF.L.U32 R3, R85, 0x1f, RZ ;  /* 0x0000001f55037819 */ /* 0x000fe200000006ff */
[----:B------:R-:W-:Y:S01]  /*6e40*/  IMAD.IADD R112, R99, 0x1, R114 ;  /* 0x0000000163707824 */ /* 0x000fe200078e0272 */
[----:B------:R-:W-:Y:S01]  /*6e50*/  @P1 LOP3.LUT R4, R4, 0x1, RZ, 0xc0, !PT ;  /* 0x0000000104041812 */ /* 0x000fe200078ec0ff */
[----:B------:R-:W-:Y:S01]  /*6e60*/  IMAD.U32 R46, RZ, RZ, UR4 ;  /* 0x00000004ff2e7e24 */ /* 0x000fe2000f8e00ff */
[----:B------:R-:W-:Y:S01]  /*6e70*/  R2UR UR6, R92 ;  /* 0x000000005c0672ca */ /* 0x000fe200000e0000 */
[----:B------:R-:W-:Y:S01]  /*6e80*/  IMAD.U32 R107, RZ, RZ, UR12 ;  /* 0x0000000cff6b7e24 */ /* 0x000fe2000f8e00ff */
[----:B------:R-:W-:Y:S01]  /*6e90*/  ISETP.NE.U32.OR P6, PT, R4, 0x1, !P1 ;  /* 0x000000010400780c */ /* 0x000fe20004fc5470 */
[----:B------:R-:W-:Y:S01]  /*6ea0*/  IMAD.U32 R4, RZ, RZ, UR50 ;  /* 0x00000032ff047e24 */ /* 0x000fe2000f8e00ff */
[----:B-1----:R-:W-:Y:S01]  /*6eb0*/  UIMAD.WIDE.U32 UR4, UR12, UR9, URZ ;  /* 0x000000090c0472a5 */ /* 0x002fe2000f8e00ff */
[----:B------:R-:W-:Y:S01]  /*6ec0*/  R2UR UR13, R91 ;  /* 0x000000005b0d72ca */ /* 0x000fe200000e0000 */
[----:B------:R-:W-:Y:S01]  /*6ed0*/  UISETP.NE.AND UP0, UPT, UR8, 0x1, UPT ;  /* 0x000000010800788c */ /* 0x000fe2000bf05270 */
[----:B------:R-:W-:Y:S01]  /*6ee0*/  PLOP3.LUT P3, PT, PT, PT, UP1, 0x80, 0x8 ;  /* 0x000000000008781c */ /* 0x000fe20003f6f018 */
[----:B------:R-:W-:Y:S01]  /*6ef0*/  IMAD.SHL.U32 R100, R96, 0x10, RZ ;  /* 0x0000001060647824 */ /* 0x000fe200078e00ff */
[----:B------:R-:W-:Y:S01]  /*6f00*/  LEA R0, R4, UR49, 0x3 ;  /* 0x0000003104007c11 */ /* 0x000fe2000f8e18ff */
[----:B------:R-:W-:Y:S01]  /*6f10*/  IMAD.IADD R103, R112, 0x1, R101 ;  /* 0x0000000170677824 */ /* 0x000fe200078e0265 */
[----:B------:R-:W-:Y:S01]  /*6f20*/  UMOV UR4, UR5 ;  /* 0x0000000500047c82 */ /* 0x000fe20008000000 */
[----:B------:R-:W-:Y:S01]  /*6f30*/  LOP3.LUT P5, R109, R87, 0xff, RZ, 0xc0, !PT ;  /* 0x000000ff576d7812 */ /* 0x000fe200078ac0ff */
[----:B------:R-:W-:Y:S01]  /*6f40*/  USHF.R.U32.HI UR4, URZ, UR10, UR4 ;  /* 0x0000000aff047299 */ /* 0x000fe20008011604 */
[----:B------:R-:W-:Y:S01]  /*6f50*/  SEL R4, RZ, 0xffffffff, P4 ;  /* 0xffffffffff047807 */ /* 0x000fe20002000000 */
[----:B------:R-:W-:Y:S01]  /*6f60*/  BSSY B1, `(.L_x_114) ;  /* 0x000003f000017945 */ /* 0x000fe20003800000 */
[----:B------:R-:W-:Y:S01]  /*6f70*/  @P6 SHF.L.U32 R7, R46, 0x1f, RZ ;  /* 0x0000001f2e076819 */ /* 0x000fe200000006ff */
[----:B------:R-:W-:Y:S01]  /*6f80*/  USEL UR4, UR12, UR4, !UP0 ;  /* 0x000000040c047287 */ /* 0x000fe2000c000000 */
[----:B------:R-:W-:Y:S01]  /*6f90*/  IMAD.MOV.U32 R113, RZ, RZ, 0x1 ;  /* 0x00000001ff717424 */ /* 0x000fe200078e00ff */
[----:B------:R-:W-:Y:S01]  /*6fa0*/  UISETP.NE.AND UP0, UPT, UR11, 0x1, UPT ;  /* 0x000000010b00788c */ /* 0x000fe2000bf05270 */
[----:B------:R-:W1:Y:S01]  /*6fb0*/  @P6 SYNCS.PHASECHK.TRANS64.TRYWAIT P1, [R0+URZ+0x140], R7 ;  /* 0x00014007000065a7 */ /* 0x000e6200080211ff */
[----:B------:R-:W-:Y:S01]  /*6fc0*/  IMAD.IADD R39, R37, 0x1, R2 ;  /* 0x0000000125277824 */ /* 0x000fe200078e0202 */
[----:B------:R-:W-:Y:S01]  /*6fd0*/  UIMAD.WIDE.U32 UR6, UR4, UR6, URZ ;  /* 0x00000006040672a5 */ /* 0x000fe2000f8e00ff */
[----:B------:R-:W-:Y:S01]  /*6fe0*/  IMAD.U32 R106, RZ, RZ, UR4 ;  /* 0x00000004ff6a7e24 */ /* 0x000fe2000f8e00ff */
[----:B------:R-:W-:Y:S01]  /*6ff0*/  @P3 SEL R4, R5, R4, !P5 ;  /* 0x0000000405043207 */ /* 0x000fe20006800000 */
[----:B------:R-:W-:Y:S01]  /*7000*/  IMAD R8, RZ, RZ, -UR4 ;  /* 0x80000004ff087e24 */ /* 0x000fe2000f8e02ff */
[----:B------:R-:W-:Y:S01]  /*7010*/  PLOP3.LUT P2, PT, PT, PT, UP0, 0x80, 0x8 ;  /* 0x000000000008781c */ /* 0x000fe20003f4f008 */
[----:B------:R-:W-:Y:S01]  /*7020*/  IMAD.U32 R105, RZ, RZ, UR4 ;  /* 0x00000004ff697e24 */ /* 0x000fe2000f8e00ff */
[----:B------:R-:W-:Y:S01]  /*7030*/  LOP3.LUT R4, R4, 0x1, RZ, 0xc0, !PT ;  /* 0x0000000104047812 */ /* 0x000fe200078ec0ff */
[----:B------:R-:W-:Y:S01]  /*7040*/  UMOV UR5, UR7 ;  /* 0x0000000700057c82 */ /* 0x000fe20008000000 */
[----:B------:R-:W-:Y:S01]  /*7050*/  IMAD R107, R8, UR8, R107 ;  /* 0x00000008086b7c24 */ /* 0x000fe2000f8e026b */
[----:B------:R-:W-:Y:S01]  /*7060*/  USHF.R.U32.HI UR5, URZ, UR13, UR5 ;  /* 0x0000000dff057299 */ /* 0x000fe20008011605 */
[----:B------:R-:W-:Y:S01]  /*7070*/  P2R R111, PR, RZ, 0x40 ;  /* 0x00000040ff6f7803 */ /* 0x000fe20000000000 */
[----:B------:R-:W-:Y:S01]  /*7080*/  IMAD.U32 R116, RZ, RZ, UR50 ;  /* 0x00000032ff747e24 */ /* 0x000fe2000f8e00ff */
[----:B------:R-:W-:Y:S02]  /*7090*/  CS2R R74, SRZ ;  /* 0x00000000004a7805 */ /* 0x000fe4000001ff00 */
[----:B------:R-:W-:Y:S01]  /*70a0*/  CS2R R72, SRZ ;  /* 0x0000000000487805 */ /* 0x000fe2000001ff00 */
[----:B------:R3:W4:Y:S01]  /*70b0*/  SYNCS.PHASECHK.TRANS64.TRYWAIT P0, [R108+URZ+0x190], R3 ;  /* 0x000190036c0075a7 */ /* 0x00072200080011ff */
[----:B------:R-:W-:Y:S01]  /*70c0*/  SEL R106, R106, UR5, !P2 ;  /* 0x000000056a6a7c07 */ /* 0x000fe2000d000000 */
[----:B------:R-:W-:Y:S01]  /*70d0*/  IMAD.IADD R102, R112, 0x1, R100 ;  /* 0x0000000170667824 */ /* 0x000fe200078e0264 */
[----:B------:R-:W-:Y:S01]  /*70e0*/  ISETP.NE.U32.AND P2, PT, R4, 0x1, PT ;  /* 0x000000010400780c */ /* 0x000fe20003f45070 */
[----:B------:R-:W-:Y:S01]  /*70f0*/  IMAD.IADD R47, R98, 0x1, R103 ;  /* 0x00000001622f7824 */ /* 0x000fe200078e0267 */
[----:B------:R-:W-:Y:S01]  /*7100*/  CS2R R66, SRZ ;  /* 0x0000000000427805 */ /* 0x000fe2000001ff00 */
[----:B------:R-:W-:Y:S01]  /*7110*/  IMAD.MOV R6, RZ, RZ, -R106 ;  /* 0x000000ffff067224 */ /* 0x000fe200078e0a6a */
[----:B------:R-:W-:Y:S02]  /*7120*/  P2R R115, PR, RZ, 0x4 ;  /* 0x00000004ff737803 */ /* 0x000fe40000000000 */
[----:B------:R-:W-:Y:S02]  /*7130*/  CS2R R64, SRZ ;  /* 0x0000000000407805 */ /* 0x000fe4000001ff00 */
[----:B------:R-:W-:Y:S01]  /*7140*/  CS2R R58, SRZ ;  /* 0x00000000003a7805 */ /* 0x000fe2000001ff00 */
[----:B------:R-:W-:Y:S01]  /*7150*/  IMAD R105, R6, UR11, R105 ;  /* 0x0000000b06697c24 */ /* 0x000fe2000f8e0269 */
[----:B------:R-:W-:Y:S02]  /*7160*/  CS2R R56, SRZ ;  /* 0x0000000000387805 */ /* 0x000fe4000001ff00 */
[----:B------:R-:W-:Y:S02]  /*7170*/  CS2R R50, SRZ ;  /* 0x0000000000327805 */ /* 0x000fe4000001ff00 */
[----:B------:R-:W-:Y:S02]  /*7180*/  CS2R R48, SRZ ;  /* 0x0000000000307805 */ /* 0x000fe4000001ff00 */
[----:B-1----:R-:W-:Y:S01]  /*7190*/  @P6 SEL R113, RZ, 0x1, !P1 ;  /* 0x00000001ff716807 */ /* 0x002fe20004800000 */
[----:B---3--:R-:W-:Y:S06]  /*71a0*/  @!P6 BRA `(.L_x_115) ;  /* 0x000000000068e947 */ /* 0x008fec0003800000 */
[----:B------:R-:W-:Y:S01]  /*71b0*/  ISETP.NE.AND P1, PT, R113, RZ, PT ;  /* 0x000000ff7100720c */ /* 0x000fe20003f25270 */
[----:B------:R-:W-:Y:S01]  /*71c0*/  BSSY B0, `(.L_x_116) ;  /* 0x000000d000007945 */ /* 0x000fe20003800000 */
[----:B------:R-:W-:Y:S02]  /*71d0*/  CS2R R50, SRZ ;  /* 0x0000000000327805 */ /* 0x000fe4000001ff00 */
[----:B------:R-:W-:Y:S02]  /*71e0*/  CS2R R48, SRZ ;  /* 0x0000000000307805 */ /* 0x000fe4000001ff00 */
[----:B------:R-:W-:Y:S02]  /*71f0*/  CS2R R58, SRZ ;  /* 0x00000000003a7805 */ /* 0x000fe4000001ff00 */
[----:B------:R-:W-:Y:S02]  /*7200*/  CS2R R56, SRZ ;  /* 0x0000000000387805 */ /* 0x000fe4000001ff00 */
[----:B------:R-:W-:Y:S02]  /*7210*/  CS2R R66, SRZ ;  /* 0x0000000000427805 */ /* 0x000fe4000001ff00 */
[----:B------:R-:W-:Y:S02]  /*7220*/  CS2R R64, SRZ ;  /* 0x0000000000407805 */ /* 0x000fe4000001ff00 */
[----:B------:R-:W-:Y:S02]  /*7230*/  CS2R R74, SRZ ;  /* 0x00000000004a7805 */ /* 0x000fe4000001ff00 */
[----:B------:R-:W-:Y:S01]  /*7240*/  CS2R R72, SRZ ;  /* 0x0000000000487805 */ /* 0x000fe2000001ff00 */
[----:B------:R-:W-:Y:S06]  /*7250*/  @P1 BRA `(.L_x_117) ;  /* 0x00000000000c1947 */ /* 0x000fec0003800000 */
[----:B------:R-:W-:Y:S04]  /*7260*/  SHF.L.U32 R5, R46, 0x1f, RZ ;  /* 0x0000001f2e057819 */ /* 0x000fe800000006ff */
[----:B------:R-:W1:Y:S02]  /*7270*/  SYNCS.PHASECHK.TRANS64.TRYWAIT P1, [R0+URZ+0x140], R5 ;  /* 0x00014005000075a7 */ /* 0x000e6400080211ff */
[----:B-1----:R-:W-:Y:S05]  /*7280*/  @!P1 BRA `(.L_x_118) ;  /* 0x0000002800d49947 */ /* 0x002fea0003800000 */
.L_x_117:
[----:B------:R-:W-:Y:S05]  /*7290*/  BSYNC B0 ;  /* 0x0000000000007941 */ /* 0x000fea0003800000 */
.L_x_116:
[----:B------:R-:W-:Y:S01]  /*72a0*/  ISETP.NE.AND P1, PT, R115, RZ, PT ;  /* 0x000000ff7300720c */ /* 0x000fe20003f25270 */
[----:B------:R-:W-:Y:S04]  /*72b0*/  UIADD3 UR4, UPT, UPT, UR50, 0x1, URZ ;  /* 0x0000000132047890 */ /* 0x000fe8000fffe0ff */
[----:B------:R-:W-:Y:S04]  /*72c0*/  UISETP.NE.AND UP0, UPT, UR4, 0x3, UPT ;  /* 0x000000030400788c */ /* 0x000fe8000bf05270 */
[----:B------:R-:W-:Y:S02]  /*72d0*/  USEL UR5, URZ, 0x1, UP0 ;  /* 0x00000001ff057887 */ /* 0x000fe40008000000 */
[----:B------:R-:W-:Y:S02]  /*72e0*/  USEL UR4, UR4, URZ, UP0 ;  /* 0x000000ff04047287 */ /* 0x000fe40008000000 */
[----:B------:R3:W1:Y:S02]  /*72f0*/  @P1 LDS.128 R48, [R112] ;  /* 0x0000000070301984 */ /* 0x0006640000000c00 */
[----:B------:R-:W-:Y:S02]  /*7300*/  LOP3.LUT R46, R46, UR5, RZ, 0x3c, !PT ;  /* 0x000000052e2e7c12 */ /* 0x000fe4000f8e3cff */
[----:B------:R3:W1:Y:S01]  /*7310*/  @P1 LDS.128 R56, [R103+0x10] ;  /* 0x0000100067381984 */ /* 0x0006620000000c00 */
[----:B------:R-:W-:Y:S03]  /*7320*/  IMAD.U32 R116, RZ, RZ, UR4 ;  /* 0x00000004ff747e24 */ /* 0x000fe6000f8e00ff */
[----:B------:R3:W1:Y:S04]  /*7330*/  @P1 LDS.128 R64, [R102+0x20] ;  /* 0x0000200066401984 */ /* 0x0006680000000c00 */
[----:B------:R3:W1:Y:S02]  /*7340*/  @P1 LDS.128 R72, [R47+0x10] ;  /* 0x000010002f481984 */ /* 0x0006640000000c00 */
.L_x_115:
[----:B------:R-:W-:Y:S05]  /*7350*/  BSYNC B1 ;  /* 0x0000000000017941 */ /* 0x000fea0003800000 */
.L_x_114:
[----:B-1----:R-:W-:Y:S04]  /*7360*/  SHF.R.U32.HI R5, RZ, 0x15, R39 ;  /* 0x00000015ff057819 */ /* 0x002fe80000011627 */
[----:B------:R-:W-:Y:S01]  /*7370*/  LOP3.LUT P1, RZ, R5, 0x3, R88, 0x48, !PT ;  /* 0x0000000305ff7812 */ /* 0x000fe20007824858 */
[----:B------:R-:W-:Y:S01]  /*7380*/  @!UPT UIADD3 URZ, UPT, UPT, URZ, URZ, URZ ;  /* 0x000000fffffff290 */ /* 0x000fe2000fffe0ff */
[----:B----4-:R-:W-:Y:S11]  /*7390*/  @P0 BRA `(.L_x_119) ;  /* 0x0000000000080947 */ /* 0x010ff60003800000 */
[----:B------:R-:W1:Y:S02]  /*73a0*/  SYNCS.PHASECHK.TRANS64.TRYWAIT P0, [R108+URZ+0x190], R3 ;  /* 0x000190036c0075a7 */ /* 0x000e6400080011ff */
[----:B-1----:R-:W-:Y:S05]  /*73b0*/  @!P0 BRA `(.L_x_120) ;  /* 0x00000028009c8947 */ /* 0x002fea0003800000 */
.L_x_119:
[----:B------:R-:W-:Y:S05]  /*73c0*/  @!P1 BRA `(.L_x_121) ;  /* 0x0000000000409947 */ /* 0x000fea0003800000 */
[----:B------:R-:W4:Y:S01]  /*73d0*/  LDCU.64 UR8, c[0x4][0x70] ;  /* 0x01000e00ff0877ac */ /* 0x000f220008000a00 */
[----:B-1----:R-:W-:Y:S01]  /*73e0*/  MOV R3, 0x0 ;  /* 0x0000000000037802 */ /* 0x002fe20000000f00 */
[----:B------:R-:W-:Y:S02]  /*73f0*/  HFMA2 R12, -RZ, RZ, 0, 5.9604644775390625e-08 ;  /* 0x00000001ff0c7431 */ /* 0x000fe400000001ff */
[----:B------:R-:W-:Y:S02]  /*7400*/  IMAD.MOV.U32 R8, RZ, RZ, 0x192 ;  /* 0x00000192ff087424 */ /* 0x000fe400078e00ff */
[----:B------:R-:W-:Y:S01]  /*7410*/  IMAD.MOV.U32 R13, RZ, RZ, RZ ;  /* 0x000000ffff0d7224 */ /* 0x000fe200078e00ff */
[----:B------:R-:W1:Y:S01]  /*7420*/  LDCU.64 UR6, c[0x4][0x78] ;  /* 0x01000f00ff0677ac */ /* 0x000e620008000a00 */
[----:B------:R-:W2:Y:S01]  /*7430*/  LDC.64 R2, c[0x4][R3] ;  /* 0x0100000003027b82 */ /* 0x000ea20000000a00 */
[----:B------:R-:W5:Y:S01]  /*7440*/  LDCU.64 UR4, c[0x4][0x10] ;  /* 0x01000200ff0477ac */ /* 0x000f620008000a00 */
[----:B----4-:R-:W-:Y:S01]  /*7450*/  MOV R5, UR9 ;  /* 0x0000000900057c02 */ /* 0x010fe20008000f00 */
[----:B------:R-:W-:Y:S01]  /*7460*/  IMAD.U32 R4, RZ, RZ, UR8 ;  /* 0x00000008ff047e24 */ /* 0x000fe2000f8e00ff */
[----:B-1----:R-:W-:Y:S01]  /*7470*/  MOV R7, UR7 ;  /* 0x0000000700077c02 */ /* 0x002fe20008000f00 */
[----:B------:R-:W-:Y:S01]  /*7480*/  IMAD.U32 R6, RZ, RZ, UR6 ;  /* 0x00000006ff067e24 */ /* 0x000fe2000f8e00ff */
[----:B-----5:R-:W-:Y:S01]  /*7490*/  MOV R11, UR5 ;  /* 0x00000005000b7c02 */ /* 0x020fe20008000f00 */
[----:B------:R-:W-:Y:S02]  /*74a0*/  IMAD.U32 R10, RZ, RZ, UR4 ;  /* 0x00000004ff0a7e24 */ /* 0x000fe4000f8e00ff */
[----:B------:R-:W-:Y:S07]  /*74b0*/  LEPC R20, `(.L_x_121) ;  /* 0x000000001014794e */ /* 0x000fee0000000000 */
[----:B--23--:R-:W-:Y:S05]  /*74c0*/  CALL.ABS.NOINC R2 ;  /* 0x0000000002007343 */ /* 0x00cfea0003c00000 */
.L_x_121:
[C---:B------:R-:W-:Y:S01]  /*74d0*/  SHF.L.U32 R40, R48.reuse, 0x10, RZ ;  /* 0x0000001030287819 */ /* 0x040fe200000006ff */
[----:B------:R-:W-:Y:S05]  /*74e0*/  WARPSYNC.ALL ;  /* 0x0000000000007948 */ /* 0x000fea0003800000 */
[----:B------:R-:W-:Y:S01]  /*74f0*/  R2UR UR4, R39 ;  /* 0x00000000270472ca */ /* 0x000fe200000e0000 */
[----:B------:R-:W-:Y:S01]  /*7500*/  BSSY.RECONVERGENT B0, `(.L_x_122) ;  /* 0x0000088000007945 */ /* 0x000fe20003800200 */
[----:B------:R-:W-:Y:S02]  /*7510*/  LOP3.LUT R43, R48, 0xffff0000, RZ, 0xc0, !PT ;  /* 0xffff0000302b7812 */ /* 0x000fe400078ec0ff */
[----:B------:R-:W-:Y:S02]  /*7520*/  LOP3.LUT R42, R49, 0xffff0000, RZ, 0xc0, !PT ;  /* 0xffff0000312a7812 */ /* 0x000fe400078ec0ff */
[----:B------:R-:W-:Y:S02]  /*7530*/  SHF.L.U32 R45, R51, 0x10, RZ ;  /* 0x00000010332d7819 */ /* 0x000fe400000006ff */
[----:B------:R-:W-:Y:S02]  /*7540*/  LOP3.LUT R44, R75, 0xffff0000, RZ, 0xc0, !PT ;  /* 0xffff00004b2c7812 */ /* 0x000fe400078ec0ff */
[----:B------:R-:W-:Y:S03]  /*7550*/  ISETP.NE.AND P0, PT, R86, RZ, PT ;  /* 0x000000ff5600720c */ /* 0x000fe60003f05270 */
[----:B------:R-:W2:Y:S02]  /*7560*/  LDTM.x32 R4, tmem[UR4] ;  /* 0x00000004000479ee */ /* 0x000ea400082c0000 */
[C---:B--2---:R-:W-:Y:S01]  /*7570*/  FMUL R0, R38.reuse, R4 ;  /* 0x0000000426007220 */ /* 0x044fe20000400000 */
[C---:B------:R-:W-:Y:S01]  /*7580*/  FMUL R2, R38.reuse, R5 ;  /* 0x0000000526027220 */ /* 0x040fe20000400000 */
[C---:B-1----:R-:W-:Y:S01]  /*7590*/  FMUL R3, R38.reuse, R6 ;  /* 0x0000000626037220 */ /* 0x042fe20000400000 */
[----:B------:R-:W-:Y:S01]  /*75a0*/  FMUL R7, R38, R7 ;  /* 0x0000000726077220 */ /* 0x000fe20000400000 */
[----:B------:R-:W-:Y:S01]  /*75b0*/  FFMA R0, R41, R40, R0 ;  /* 0x0000002829007223 */ /* 0x000fe20000000000 */
[----:B------:R-:W-:Y:S01]  /*75c0*/  SHF.L.U32 R40, R49, 0x10, RZ ;  /* 0x0000001031287819 */ /* 0x000fe200000006ff */
[C---:B------:R-:W-:Y:S01]  /*75d0*/  FFMA R2, R41.reuse, R43, R2 ;  /* 0x0000002b29027223 */ /* 0x040fe20000000002 */
[----:B------:R-:W-:Y:S01]  /*75e0*/  SHF.L.U32 R43, R50, 0x10, RZ ;  /* 0x00000010322b7819 */ /* 0x000fe200000006ff */
[C---:B------:R-:W-:Y:S01]  /*75f0*/  FMUL R4, R38.reuse, R8 ;  /* 0x0000000826047220 */ /* 0x040fe20000400000 */
[----:B------:R-:W-:Y:S01]  /*7600*/  FMUL R5, R38, R9 ;  /* 0x0000000926057220 */ /* 0x000fe20000400000 */
[C---:B------:R-:W-:Y:S01]  /*7610*/  FFMA R3, R41.reuse, R40, R3 ;  /* 0x0000002829037223 */ /* 0x040fe20000000003 */
[----:B------:R-:W-:Y:S01]  /*7620*/  LOP3.LUT R40, R50, 0xffff0000, RZ, 0xc0, !PT ;  /* 0xffff000032287812 */ /* 0x000fe200078ec0ff */
[----:B------:R-:W-:Y:S01]  /*7630*/  FFMA R7, R41, R42, R7 ;  /* 0x0000002a29077223 */ /* 0x000fe20000000007 */
[----:B------:R-:W-:Y:S01]  /*7640*/  LOP3.LUT R42, R51, 0xffff0000, RZ, 0xc0, !PT ;  /* 0xffff0000332a7812 */ /* 0x000fe200078ec0ff */
[----:B------:R-:W-:Y:S01]  /*7650*/  FMUL R6, R38, R10 ;  /* 0x0000000a26067220 */ /* 0x000fe20000400000 */
[----:B------:R-:W-:Y:S01]  /*7660*/  F2FP.BF16.F32.PACK_AB R52, R2, R0 ;  /* 0x000000000234723e */ /* 0x000fe200000010ff */
[----:B------:R-:W-:Y:S01]  /*7670*/  FMUL R11, R38, R11 ;  /* 0x0000000b260b7220 */ /* 0x000fe20000400000 */
[----:B------:R-:W-:Y:S01]  /*7680*/  F2FP.BF16.F32.PACK_AB R53, R7, R3 ;  /* 0x000000030735723e */ /* 0x000fe200000010ff */
[----:B------:R-:W-:Y:S01]  /*7690*/  FFMA R4, R41, R43, R4 ;  /* 0x0000002b29047223 */ /* 0x000fe20000000004 */
[----:B------:R-:W-:Y:S01]  /*76a0*/  SHF.L.U32 R43, R57, 0x10, RZ ;  /* 0x00000010392b7819 */ /* 0x000fe200000006ff */
[C---:B------:R-:W-:Y:S01]  /*76b0*/  FFMA R5, R41.reuse, R40, R5 ;  /* 0x0000002829057223 */ /* 0x040fe20000000005 */
[C---:B------:R-:W-:Y:S01]  /*76c0*/  SHF.L.U32 R40, R56.reuse, 0x10, RZ ;  /* 0x0000001038287819 */ /* 0x040fe200000006ff */
[----:B------:R-:W-:Y:S01]  /*76d0*/  FFMA R6, R41, R45, R6 ;  /* 0x0000002d29067223 */ /* 0x000fe20000000006 */
[----:B------:R-:W-:Y:S01]  /*76e0*/  SHF.L.U32 R45, R59, 0x10, RZ ;  /* 0x000000103b2d7819 */ /* 0x000fe200000006ff */
[----:B------:R-:W-:Y:S01]  /*76f0*/  FFMA R11, R41, R42, R11 ;  /* 0x0000002a290b7223 */ /* 0x000fe2000000000b */
[----:B------:R-:W-:Y:S01]  /*7700*/  LOP3.LUT R42, R56, 0xffff0000, RZ, 0xc0, !PT ;  /* 0xffff0000382a7812 */ /* 0x000fe200078ec0ff */
[C---:B------:R-:W-:Y:S01]  /*7710*/  FMUL R8, R38.reuse, R12 ;  /* 0x0000000c26087220 */ /* 0x040fe20000400000 */
[----:B------:R-:W-:Y:S01]  /*7720*/  F2FP.BF16.F32.PACK_AB R54, R5, R4 ;  /* 0x000000040536723e */ /* 0x000fe200000010ff */
[C---:B------:R-:W-:Y:S01]  /*7730*/  FMUL R9, R38.reuse, R13 ;  /* 0x0000000d26097220 */ /* 0x040fe20000400000 */
[----:B------:R-:W-:Y:S01]  /*7740*/  F2FP.BF16.F32.PACK_AB R55, R11, R6 ;  /* 0x000000060b37723e */ /* 0x000fe200000010ff */
[----:B------:R-:W-:Y:S01]  /*7750*/  FMUL R10, R38, R14 ;  /* 0x0000000e260a7220 */ /* 0x000fe20000400000 */
[----:B------:R-:W-:Y:S01]  /*7760*/  FFMA R8, R41, R40, R8 ;  /* 0x0000002829087223 */ /* 0x000fe20000000008 */
[----:B------:R-:W-:Y:S01]  /*7770*/  LOP3.LUT R40, R57, 0xffff0000, RZ, 0xc0, !PT ;  /* 0xffff000039287812 */ /* 0x000fe200078ec0ff */
[C---:B------:R-:W-:Y:S01]  /*7780*/  FFMA R9, R41.reuse, R42, R9 ;  /* 0x0000002a29097223 */ /* 0x040fe20000000009 */
[----:B------:R-:W-:Y:S01]  /*7790*/  LOP3.LUT R42, R58, 0xffff0000, RZ, 0xc0, !PT ;  /* 0xffff00003a2a7812 */ /* 0x000fe200078ec0ff */
[----:B------:R-:W-:Y:S01]  /*77a0*/  FMUL R15, R38, R15 ;  /* 0x0000000f260f7220 */ /* 0x000fe20000400000 */
[----:B------:R-:W-:Y:S01]  /*77b0*/  FFMA R10, R41, R43, R10 ;  /* 0x0000002b290a7223 */ /* 0x000fe2000000000a */
[----:B------:R-:W-:Y:S01]  /*77c0*/  SHF.L.U32 R43, R58, 0x10, RZ ;  /* 0x000000103a2b7819 */ /* 0x000fe200000006ff */
[C---:B------:R-:W-:Y:S01]  /*77d0*/  FMUL R12, R38.reuse, R16 ;  /* 0x00000010260c7220 */ /* 0x040fe20000400000 */
[----:B------:R-:W-:Y:S01]  /*77e0*/  F2FP.BF16.F32.PACK_AB R60, R9, R8 ;  /* 0x00000008093c723e */ /* 0x000fe200000010ff */
[----:B------:R-:W-:Y:S01]  /*77f0*/  FFMA R15, R41, R40, R15 ;  /* 0x00000028290f7223 */ /* 0x000fe2000000000f */
[----:B------:R-:W-:Y:S01]  /*7800*/  LOP3.LUT R40, R59, 0xffff0000, RZ, 0xc0, !PT ;  /* 0xffff00003b287812 */ /* 0x000fe200078ec0ff */
[C---:B------:R-:W-:Y:S01]  /*7810*/  FMUL R13, R38.reuse, R17 ;  /* 0x00000011260d7220 */ /* 0x040fe20000400000 */
[C---:B------:R-:W-:Y:S01]  /*7820*/  FMUL R14, R38.reuse, R18 ;  /* 0x00000012260e7220 */ /* 0x040fe20000400000 */
[----:B------:R-:W-:Y:S01]  /*7830*/  FMUL R19, R38, R19 ;  /* 0x0000001326137220 */ /* 0x000fe20000400000 */
[----:B------:R-:W-:Y:S01]  /*7840*/  F2FP.BF16.F32.PACK_AB R61, R15, R10 ;  /* 0x0000000a0f3d723e */ /* 0x000fe200000010ff */
[C---:B------:R-:W-:Y:S01]  /*7850*/  FFMA R12, R41.reuse, R43, R12 ;  /* 0x0000002b290c7223 */ /* 0x040fe2000000000c */
[C---:B------:R-:W-:Y:S01]  /*7860*/  SHF.L.U32 R43, R64.reuse, 0x10, RZ ;  /* 0x00000010402b7819 */ /* 0x040fe200000006ff */
[----:B------:R-:W-:Y:S01]  /*7870*/  FFMA R13, R41, R42, R13 ;  /* 0x0000002a290d7223 */ /* 0x000fe2000000000d */
[----:B------:R-:W-:Y:S01]  /*7880*/  LOP3.LUT R42, R65, 0xffff0000, RZ, 0xc0, !PT ;  /* 0xffff0000412a7812 */ /* 0x000fe200078ec0ff */
[----:B------:R-:W-:Y:S01]  /*7890*/  FFMA R14, R41, R45, R14 ;  /* 0x0000002d290e7223 */ /* 0x000fe2000000000e */
[----:B------:R-:W-:Y:S01]  /*78a0*/  SHF.L.U32 R45, R65, 0x10, RZ ;  /* 0x00000010412d7819 */ /* 0x000fe200000006ff */
[----:B------:R1:W-:Y:S01]  /*78b0*/  STS.128 [R112], R52 ;  /* 0x0000003470007388 */ /* 0x0003e20000000c00 */
[----:B------:R-:W-:Y:S01]  /*78c0*/  F2FP.BF16.F32.PACK_AB R62, R13, R12 ;  /* 0x0000000c0d3e723e */ /* 0x000fe200000010ff */
[----:B------:R-:W-:Y:S01]  /*78d0*/  FFMA R19, R41, R40, R19 ;  /* 0x0000002829137223 */ /* 0x000fe20000000013 */
[----:B------:R-:W-:Y:S01]  /*78e0*/  LOP3.LUT R40, R64, 0xffff0000, RZ, 0xc0, !PT ;  /* 0xffff000040287812 */ /* 0x000fe200078ec0ff */
[C---:B------:R-:W-:Y:S01]  /*78f0*/  FMUL R16, R38.reuse, R20 ;  /* 0x0000001426107220 */ /* 0x040fe20000400000 */
[C---:B------:R-:W-:Y:S01]  /*7900*/  FMUL R17, R38.reuse, R21 ;  /* 0x0000001526117220 */ /* 0x040fe20000400000 */
[C---:B------:R-:W-:Y:S01]  /*7910*/  FMUL R18, R38.reuse, R22 ;  /* 0x0000001626127220 */ /* 0x040fe20000400000 */
[----:B------:R-:W-:Y:S01]  /*7920*/  F2FP.BF16.F32.PACK_AB R63, R19, R14 ;  /* 0x0000000e133f723e */ /* 0x000fe200000010ff */
[----:B------:R-:W-:Y:S01]  /*7930*/  FMUL R23, R38, R23 ;  /* 0x0000001726177220 */ /* 0x000fe20000400000 */
[----:B------:R-:W-:Y:S01]  /*7940*/  FFMA R16, R41, R43, R16 ;  /* 0x0000002b29107223 */ /* 0x000fe20000000010 */
[----:B------:R-:W-:Y:S01]  /*7950*/  SHF.L.U32 R43, R67, 0x10, RZ ;  /* 0x00000010432b7819 */ /* 0x000fe200000006ff */
[C---:B------:R-:W-:Y:S01]  /*7960*/  FFMA R17, R41.reuse, R40, R17 ;  /* 0x0000002829117223 */ /* 0x040fe20000000011 */
[----:B------:R1:W-:Y:S01]  /*7970*/  STS.128 [R103+0x10], R60 ;  /* 0x0000103c67007388 */ /* 0x0003e20000000c00 */
        /* <DEDUP_REMOVED lines=8> */
[C---:B------:R-:W-:Y:S01]  /*7a00*/  FMUL R22, R38.reuse, R26 ;  /* 0x0000001a26167220 */ /* 0x040fe20000400000 */
[----:B------:R-:W-:Y:S01]  /*7a10*/  FFMA R20, R41, R40, R20 ;  /* 0x0000002829147223 */ /* 0x000fe20000000014 */
[----:B------:R-:W-:Y:S01]  /*7a20*/  LOP3.LUT R40, R67, 0xffff0000, RZ, 0xc0, !PT ;  /* 0xffff000043287812 */ /* 0x000fe200078ec0ff */
[C---:B------:R-:W-:Y:S01]  /*7a30*/  FFMA R21, R41.reuse, R42, R21 ;  /* 0x0000002a29157223 */ /* 0x040fe20000000015 */
[C---:B------:R-:W-:Y:S01]  /*7a40*/  FFMA R22, R41.reuse, R43, R22 ;  /* 0x0000002b29167223 */ /* 0x040fe20000000016 */
[----:B------:R-:W-:Y:S01]  /*7a50*/  FMUL R27, R38, R27 ;  /* 0x0000001b261b7220 */ /* 0x000fe20000400000 */
[----:B------:R-:W-:Y:S01]  /*7a60*/  SHF.L.U32 R43, R72, 0x10, RZ ;  /* 0x00000010482b7819 */ /* 0x000fe200000006ff */
[----:B------:R-:W-:Y:S01]  /*7a70*/  FMUL R24, R38, R28 ;  /* 0x0000001c26187220 */ /* 0x000fe20000400000 */
[----:B------:R-:W-:Y:S01]  /*7a80*/  LOP3.LUT R42, R72, 0xffff0000, RZ, 0xc0, !PT ;  /* 0xffff0000482a7812 */ /* 0x000fe200078ec0ff */
[C---:B------:R-:W-:Y:S01]  /*7a90*/  FMUL R25, R38.reuse, R29 ;  /* 0x0000001d26197220 */ /* 0x040fe20000400000 */
[C---:B------:R-:W-:Y:S01]  /*7aa0*/  FMUL R26, R38.reuse, R30 ;  /* 0x0000001e261a7220 */ /* 0x040fe20000400000 */
[C---:B------:R-:W-:Y:S01]  /*7ab0*/  FFMA R27, R41.reuse, R40, R27 ;  /* 0x00000028291b7223 */ /* 0x040fe2000000001b */
[----:B------:R-:W-:Y:S01]  /*7ac0*/  FFMA R24, R41, R43, R24 ;  /* 0x0000002b29187223 */ /* 0x000fe20000000018 */
[----:B------:R-:W-:Y:S01]  /*7ad0*/  LOP3.LUT R40, R73, 0xffff0000, RZ, 0xc0, !PT ;  /* 0xffff000049287812 */ /* 0x000fe200078ec0ff */
[C---:B------:R-:W-:Y:S01]  /*7ae0*/  FFMA R25, R41.reuse, R42, R25 ;  /* 0x0000002a29197223 */ /* 0x040fe20000000019 */
[----:B------:R-:W-:Y:S01]  /*7af0*/  FMUL R31, R38, R31 ;  /* 0x0000001f261f7220 */ /* 0x000fe20000400000 */
[----:B------:R-:W-:Y:S01]  /*7b00*/  SHF.L.U32 R43, R74, 0x10, RZ ;  /* 0x000000104a2b7819 */ /* 0x000fe200000006ff */
[----:B------:R-:W-:Y:S01]  /*7b10*/  FFMA R26, R41, R45, R26 ;  /* 0x0000002d291a7223 */ /* 0x000fe2000000001a */
[----:B------:R-:W-:Y:S01]  /*7b20*/  FMUL R28, R38, R32 ;  /* 0x00000020261c7220 */ /* 0x000fe20000400000 */
[----:B------:R-:W-:Y:S01]  /*7b30*/  LOP3.LUT R42, R74, 0xffff0000, RZ, 0xc0, !PT ;  /* 0xffff00004a2a7812 */ /* 0x000fe200078ec0ff */
[C---:B------:R-:W-:Y:S01]  /*7b40*/  FMUL R29, R38.reuse, R33 ;  /* 0x00000021261d7220 */ /* 0x040fe20000400000 */
[----:B------:R-:W-:Y:S01]  /*7b50*/  SHF.L.U32 R45, R75, 0x10, RZ ;  /* 0x000000104b2d7819 */ /* 0x000fe200000006ff */
[C---:B------:R-:W-:Y:S01]  /*7b60*/  FMUL R30, R38.reuse, R34 ;  /* 0x00000022261e7220 */ /* 0x040fe20000400000 */
[----:B------:R-:W-:Y:S01]  /*7b70*/  FFMA R31, R41, R40, R31 ;  /* 0x00000028291f7223 */ /* 0x000fe2000000001f */
[----:B------:R-:W-:Y:S01]  /*7b80*/  FMUL R35, R38, R35 ;  /* 0x0000002326237220 */ /* 0x000fe20000400000 */
[----:B------:R-:W-:Y:S01]  /*7b90*/  F2FP.BF16.F32.PACK_AB R69, R23, R18 ;  /* 0x000000121745723e */ /* 0x000fe200000010ff */
[----:B------:R-:W-:Y:S01]  /*7ba0*/  FFMA R28, R41, R43, R28 ;  /* 0x0000002b291c7223 */ /* 0x000fe2000000001c */
[----:B------:R-:W-:Y:S01]  /*7bb0*/  F2FP.BF16.F32.PACK_AB R70, R21, R20 ;  /* 0x000000141546723e */ /* 0x000fe200000010ff */
[----:B------:R-:W-:Y:S01]  /*7bc0*/  FFMA R29, R41, R42, R29 ;  /* 0x0000002a291d7223 */ /* 0x000fe2000000001d */
[----:B------:R-:W-:Y:S01]  /*7bd0*/  F2FP.BF16.F32.PACK_AB R71, R27, R22 ;  /* 0x000000161b47723e */ /* 0x000fe200000010ff */
[C---:B------:R-:W-:Y:S01]  /*7be0*/  FFMA R30, R41.reuse, R45, R30 ;  /* 0x0000002d291e7223 */ /* 0x040fe2000000001e */
[----:B------:R-:W-:Y:S01]  /*7bf0*/  FFMA R35, R41, R44, R35 ;  /* 0x0000002c29237223 */ /* 0x000fe20000000023 */
[----:B------:R-:W-:Y:S02]  /*7c00*/  F2FP.BF16.F32.PACK_AB R80, R25, R24 ;  /* 0x000000181950723e */ /* 0x000fe400000010ff */
[----:B------:R1:W-:Y:S01]  /*7c10*/  STS.128 [R102+0x20], R68 ;  /* 0x0000204466007388 */ /* 0x0003e20000000c00 */
[----:B------:R-:W-:Y:S02]  /*7c20*/  F2FP.BF16.F32.PACK_AB R81, R31, R26 ;  /* 0x0000001a1f51723e */ /* 0x000fe400000010ff */
[----:B------:R-:W-:Y:S02]  /*7c30*/  F2FP.BF16.F32.PACK_AB R82, R29, R28 ;  /* 0x0000001c1d52723e */ /* 0x000fe400000010ff */
[----:B------:R-:W-:Y:S05]  /*7c40*/  F2FP.BF16.F32.PACK_AB R83, R35, R30 ;  /* 0x0000001e2353723e */ /* 0x000fea00000010ff */
[----:B------:R1:W-:Y:S01]  /*7c50*/  STS.128 [R47+0x10], R80 ;  /* 0x000010502f007388 */ /* 0x0003e20000000c00 */
[----:B------:R-:W-:Y:S01]  /*7c60*/  @!PT LDS RZ, [RZ] ;  /* 0x00000000fffff984 */ /* 0x000fe20000000800 */
[----:B------:R-:W-:Y:S01]  /*7c70*/  @!PT LDS RZ, [RZ] ;  /* 0x00000000fffff984 */ /* 0x000fe20000000800 */
[----:B------:R-:W-:Y:S01]  /*7c80*/  @!PT LDS RZ, [RZ] ;  /* 0x00000000fffff984 */ /* 0x000fe20000000800 */
[----:B------:R-:W-:Y:S01]  /*7c90*/  @!PT LDS RZ, [RZ] ;  /* 0x00000000fffff984 */ /* 0x000fe20000000800 */
[----:B------:R2:W-:Y:S07]  /*7ca0*/  MEMBAR.ALL.CTA ;  /* 0x0000000000007992 */ /* 0x0005ee0000008000 */
[----:B--2---:R-:W2:Y:S02]  /*7cb0*/  FENCE.VIEW.ASYNC.S ;  /* 0x00000000000073c6 */ /* 0x004ea40000000000 */
[----:B--2---:R-:W-:Y:S06]  /*7cc0*/  BAR.SYNC.DEFER_BLOCKING 0x1, 0x80 ;  /* 0x0042000000007b1d */ /* 0x004fec0000010000 */
[----:B------:R-:W-:Y:S05]  /*7cd0*/  @P0 BRA `(.L_x_123) ;  /* 0x0000000000280947 */ /* 0x000fea0003800000 */
[----:B------:R-:W2:Y:S01]  /*7ce0*/  LDCU.64 UR6, c[0x0][0x348] ;  /* 0x00006900ff0677ac */ /* 0x000ea20008000a00 */
[----:B------:R-:W-:Y:S02]  /*7cf0*/  R2UR UR5, R114 ;  /* 0x00000000720572ca */ /* 0x000fe400000e0000 */
[----:B------:R-:W-:Y:S02]  /*7d00*/  R2UR UR42, R107 ;  /* 0x000000006b2a72ca */ /* 0x000fe400000e0000 */
[----:B------:R-:W-:Y:S02]  /*7d10*/  R2UR UR43, R105 ;  /* 0x00000000692b72ca */ /* 0x000fe400000e0000 */
[----:B------:R-:W-:Y:S07]  /*7d20*/  R2UR UR44, R106 ;  /* 0x000000006a2c72ca */ /* 0x000fee00000e0000 */
[----:B------:R-:W-:Y:S02]  /*7d30*/  UIADD3 UR40, UPT, UPT, UR49, 0x200, UR5 ;  /* 0x0000020031287890 */ /* 0x000fe4000fffe005 */
[----:B--2---:R-:W-:Y:S04]  /*7d40*/  UIADD3 UR4, UP0, UPT, UR6, 0x680, URZ ;  /* 0x0000068006047890 */ /* 0x004fe8000ff1e0ff */
[----:B------:R-:W-:Y:S09]  /*7d50*/  UIADD3.X UR5, UPT, UPT, URZ, UR7, URZ, UP0, !UPT ;  /* 0x00000007ff057290 */ /* 0x000ff200087fe4ff */
[----:B------:R2:W-:Y:S02]  /*7d60*/  UTMASTG.4D.IM2COL [UR40], [UR4] ;  /* 0x00000028040073b5 */ /* 0x0005e40008058000 */
[----:B--2---:R0:W-:Y:S02]  /*7d70*/  UTMACMDFLUSH ;  /* 0x00000000000079b7 */ /* 0x0041e40000000000 */
.L_x_123:
[----:B------:R-:W-:Y:S05]  /*7d80*/  BSYNC.RECONVERGENT B0 ;  /* 0x0000000000007941 */ /* 0x000fea0003800200 */
.L_x_122:
[----:B------:R-:W-:Y:S01]  /*7d90*/  UIADD3 UR40, UPT, UPT, UR50, 0x1, URZ ;  /* 0x0000000132287890 */ /* 0x000fe2000fffe0ff */
[----:B------:R-:W-:Y:S03]  /*7da0*/  BSSY.RECONVERGENT B0, `(.L_x_124) ;  /* 0x0000005000007945 */ /* 0x000fe60003800200 */
[----:B------:R-:W-:Y:S04]  /*7db0*/  UISETP.NE.AND UP0, UPT, UR40, 0x3, UPT ;  /* 0x000000032800788c */ /* 0x000fe8000bf05270 */
[----:B------:R-:W-:Y:S01]  /*7dc0*/  USEL UR42, UR40, URZ, UP0 ;  /* 0x000000ff282a7287 */ /* 0x000fe20008000000 */
[----:B------:R-:W-:Y:S11]  /*7dd0*/  @P0 BRA `(.L_x_125) ;  /* 0x0000000000040947 */ /* 0x000ff60003800000 */
[----:B------:R-:W-:Y:S04]  /*7de0*/  DEPBAR.LE SB0, 0x1 ;  /* 0x000080400000791a */ /* 0x000fe80000000000 */
.L_x_125:
[----:B------:R-:W-:Y:S05]  /*7df0*/  BSYNC.RECONVERGENT B0 ;  /* 0x0000000000007941 */ /* 0x000fea0003800200 */
.L_x_124:
[----:B------:R-:W-:Y:S01]  /*7e00*/  BAR.SYNC.DEFER_BLOCKING 0x1, 0x80 ;  /* 0x0042000000007b1d */ /* 0x000fe20000010000 */
[----:B------:R-:W-:Y:S01]  /*7e10*/  ISETP.NE.AND P1, PT, R111, RZ, PT ;  /* 0x000000ff6f00720c */ /* 0x000fe20003f25270 */
[----:B------:R-:W-:Y:S01]  /*7e20*/  UISETP.NE.AND UP0, UPT, UR54, URZ, UPT ;  /* 0x000000ff3600728c */ /* 0x000fe2000bf05270 */
[----:B------:R-:W-:Y:S11]  /*7e30*/  LEA R3, R116, UR49, 0x3 ;  /* 0x0000003174037c11 */ /* 0x000ff6000f8e18ff */
[----:B------:R-:W-:Y:S01]  /*7e40*/  @P1 SHF.L.U32 R4, R46, 0x1f, RZ ;  /* 0x0000001f2e041819 */ /* 0x000fe200000006ff */
[----:B------:R-:W-:Y:S06]  /*7e50*/  BRA.U !UP0, `(.L_x_126) ;  /* 0x0000000108247547 */ /* 0x000fec000b800000 */
[----:B------:R-:W2:Y:S01]  /*7e60*/  S2R R0, SR_CgaCtaId ;  /* 0x0000000000007919 */ /* 0x000ea20000008800 */
[----:B------:R-:W-:Y:S01]  /*7e70*/  IMAD.U32 R2, RZ, RZ, UR51 ;  /* 0x00000033ff027e24 */ /* 0x000fe2000f8e00ff */
[----:B------:R-:W-:Y:S04]  /*7e80*/  UIADD3 UR4, UPT, UPT, UR51, 0x1, URZ ;  /* 0x0000000133047890 */ /* 0x000fe8000fffe0ff */
[----:B------:R-:W-:Y:S01]  /*7e90*/  @P1 LEA R2, R2, UR49, 0x3 ;  /* 0x0000003102021c11 */ /* 0x000fe2000f8e18ff */
[----:B------:R-:W-:Y:S04]  /*7ea0*/  UISETP.NE.AND UP0, UPT, UR4, 0x3, UPT ;  /* 0x000000030400788c */ /* 0x000fe8000bf05270 */
[----:B------:R-:W-:Y:S01]  /*7eb0*/  @P1 VIADD R5, R2, 0x158 ;  /* 0x0000015802051836 */ /* 0x000fe20000000000 */
[----:B------:R-:W-:Y:S04]  /*7ec0*/  USEL UR51, UR4, URZ, UP0 ;  /* 0x000000ff04337287 */ /* 0x000fe80008000000 */
[----:B--2---:R-:W-:Y:S04]  /*7ed0*/  @P1 PRMT R0, R0, 0x654, R5 ;  /* 0x0000065400001816 */ /* 0x004fe80000000005 */
[----:B------:R2:W-:Y:S04]  /*7ee0*/  @P1 SYNCS.ARRIVE.TRANS64.RED.A1T0 RZ, [R0+URZ], RZ ;  /* 0x000000ff00ff19a7 */ /* 0x0005e800081004ff */
.L_x_126:
[----:B------:R-:W4:Y:S01]  /*7ef0*/  @P1 SYNCS.PHASECHK.TRANS64.TRYWAIT P0, [R3+URZ+0x140], R4 ;  /* 0x00014004030015a7 */ /* 0x000f2200080011ff */
[----:B------:R-:W-:Y:S01]  /*7f00*/  BSSY B1, `(.L_x_127) ;  /* 0x0000015000017945 */ /* 0x000fe20003800000 */
[----:B----4-:R-:W-:Y:S03]  /*7f10*/  @P1 SEL R113, RZ, 0x1, !P0 ;  /* 0x00000001ff711807 */ /* 0x010fe60004000000 */
[----:B------:R-:W-:Y:S05]  /*7f20*/  @!P1 BRA `(.L_x_128) ;  /* 0x0000000000489947 */ /* 0x000fea0003800000 */
[----:B------:R-:W-:Y:S01]  /*7f30*/  ISETP.NE.AND P1, PT, R115, RZ, PT ;  /* 0x000000ff7300720c */ /* 0x000fe20003f25270 */
[----:B------:R-:W-:Y:S01]  /*7f40*/  BSSY B0, `(.L_x_129) ;  /* 0x000000a000007945 */ /* 0x000fe20003800000 */
[----:B------:R-:W-:Y:S11]  /*7f50*/  ISETP.NE.AND P0, PT, R113, RZ, PT ;  /* 0x000000ff7100720c */ /* 0x000ff60003f05270 */
[----:B------:R-:W-:Y:S04]  /*7f60*/  @P1 IMAD R116, R116, 0x2000, R99 ;  /* 0x0000200074741824 */ /* 0x000fe800078e0263 */
[----:B------:R-:W-:Y:S01]  /*7f70*/  @P1 IMAD.IADD R5, R101, 0x1, R116 ;  /* 0x0000000165051824 */ /* 0x000fe200078e0274 */
[----:B------:R-:W-:Y:S03]  /*7f80*/  @P1 IADD3 R2, PT, PT, R100, R116, RZ ;  /* 0x0000007464021210 */ /* 0x000fe60007ffe0ff */
[----:B--2---:R-:W-:Y:S01]  /*7f90*/  @P1 IMAD.IADD R0, R98, 0x1, R5 ;  /* 0x0000000162001824 */ /* 0x004fe200078e0205 */
[----:B------:R-:W-:Y:S06]  /*7fa0*/  @P0 BRA `(.L_x_130) ;  /* 0x00000000000c0947 */ /* 0x000fec0003800000 */
[----:B------:R-:W-:Y:S04]  /*7fb0*/  SHF.L.U32 R46, R46, 0x1f, RZ ;  /* 0x0000001f2e2e7819 */ /* 0x000fe800000006ff */
[----:B------:R-:W2:Y:S02]  /*7fc0*/  SYNCS.PHASECHK.TRANS64.TRYWAIT P0, [R3+URZ+0x140], R46 ;  /* 0x0001402e030075a7 */ /* 0x000ea400080011ff */
[----:B--2---:R-:W-:Y:S05]  /*7fd0*/  @!P0 BRA `(.L_x_131) ;  /* 0x0000001c00a88947 */ /* 0x004fea0003800000 */
.L_x_130:
[----:B------:R-:W-:Y:S05]  /*7fe0*/  BSYNC B0 ;  /* 0x0000000000007941 */ /* 0x000fea0003800000 */
.L_x_129:
[----:B------:R-:W-:Y:S11]  /*7ff0*/  ISETP.NE.AND P0, PT, R115, RZ, PT ;  /* 0x000000ff7300720c */ /* 0x000ff60003f05270 */
[----:B------:R-:W-:Y:S02]  /*8000*/  @!UPT UIADD3 URZ, UPT, UPT, URZ, URZ, URZ ;  /* 0x000000fffffff290 */ /* 0x000fe4000fffe0ff */
[----:B------:R4:W1:Y:S04]  /*8010*/  @P0 LDS.128 R48, [R116] ;  /* 0x0000000074300984 */ /* 0x0008680000000c00 */
[----:B------:R4:W1:Y:S04]  /*8020*/  @P0 LDS.128 R64, [R2+0x20] ;  /* 0x0000200002400984 */ /* 0x0008680000000c00 */
[----:B------:R4:W1:Y:S04]  /*8030*/  @P0 LDS.128 R56, [R5+0x10] ;  /* 0x0000100005380984 */ /* 0x0008680000000c00 */
[----:B------:R4:W1:Y:S02]  /*8040*/  @P0 LDS.128 R72, [R0+0x10] ;  /* 0x0000100000480984 */ /* 0x0008640000000c00 */
.L_x_128:
[----:B------:R-:W-:Y:S05]  /*8050*/  BSYNC B1 ;  /* 0x0000000000017941 */ /* 0x000fea0003800000 */
.L_x_127:
[----:B--2---:R-:W-:Y:S05]  /*8060*/  VIADD R3, R39, 0x20 ;  /* 0x0000002027037836 */ /* 0x004fea0000000000 */
[----:B------:R-:W-:Y:S04]  /*8070*/  SHF.R.U32.HI R3, RZ, 0x15, R3 ;  /* 0x00000015ff037819 */ /* 0x000fe80000011603 */
[----:B------:R-:W-:Y:S11]  /*8080*/  LOP3.LUT P0, RZ, R3, 0x3, R88, 0x48, !PT ;  /* 0x0000000303ff7812 */ /* 0x000ff60007804858 */
[----:B------:R-:W-:Y:S02]  /*8090*/  @!UPT UIADD3 URZ, UPT, UPT, URZ, URZ, URZ ;  /* 0x000000fffffff290 */ /* 0x000fe4000fffe0ff */
[----:B------:R-:W-:Y:S05]  /*80a0*/  @!P0 BRA `(.L_x_132) ;  /* 0x0000000000408947 */ /* 0x000fea0003800000 */
[----:B------:R-:W2:Y:S01]  /*80b0*/  LDCU.64 UR8, c[0x4][0x70] ;  /* 0x01000e00ff0877ac */ /* 0x000ea20008000a00 */
[----:B------:R-:W-:Y:S01]  /*80c0*/  MOV R3, 0x0 ;  /* 0x0000000000037802 */ /* 0x000fe20000000f00 */
[----:B------:R-:W-:Y:S02]  /*80d0*/  HFMA2 R12, -RZ, RZ, 0, 5.9604644775390625e-08 ;  /* 0x00000001ff0c7431 */ /* 0x000fe400000001ff */
[----:B------:R-:W-:Y:S02]  /*80e0*/  IMAD.MOV.U32 R8, RZ, RZ, 0x192 ;  /* 0x00000192ff087424 */ /* 0x000fe400078e00ff */
[----:B------:R-:W-:Y:S01]  /*80f0*/  IMAD.MOV.U32 R13, RZ, RZ, RZ ;  /* 0x000000ffff0d7224 */ /* 0x000fe200078e00ff */
[----:B------:R-:W5:Y:S01]  /*8100*/  LDCU.64 UR6, c[0x4][0x78] ;  /* 0x01000f00ff0677ac */ /* 0x000f620008000a00 */
[----:B----4-:R-:W4:Y:S01]  /*8110*/  LDC.64 R2, c[0x4][R3] ;  /* 0x0100000003027b82 */ /* 0x010f220000000a00 */
[----:B------:R-:W3:Y:S01]  /*8120*/  LDCU.64 UR4, c[0x4][0x10] ;  /* 0x01000200ff0477ac */ /* 0x000ee20008000a00 */
[----:B--2---:R-:W-:Y:S01]  /*8130*/  MOV R5, UR9 ;  /* 0x0000000900057c02 */ /* 0x004fe20008000f00 */
[----:B------:R-:W-:Y:S01]  /*8140*/  IMAD.U32 R4, RZ, RZ, UR8 ;  /* 0x00000008ff047e24 */ /* 0x000fe2000f8e00ff */
[----:B-----5:R-:W-:Y:S01]  /*8150*/  MOV R7, UR7 ;  /* 0x0000000700077c02 */ /* 0x020fe20008000f00 */
[----:B------:R-:W-:Y:S01]  /*8160*/  IMAD.U32 R6, RZ, RZ, UR6 ;  /* 0x00000006ff067e24 */ /* 0x000fe2000f8e00ff */
[----:B---3--:R-:W-:Y:S01]  /*8170*/  MOV R11, UR5 ;  /* 0x00000005000b7c02 */ /* 0x008fe20008000f00 */
[----:B------:R-:W-:Y:S02]  /*8180*/  IMAD.U32 R10, RZ, RZ, UR4 ;  /* 0x00000004ff0a7e24 */ /* 0x000fe4000f8e00ff */
[----:B------:R-:W-:Y:S07]  /*8190*/  LEPC R20, `(.L_x_132) ;  /* 0x000000001014794e */ /* 0x000fee0000000000 */
[----:B-1--4-:R-:W-:Y:S05]  /*81a0*/  CALL.ABS.NOINC R2 ;  /* 0x0000000002007343 */ /* 0x012fea0003c00000 */
.L_x_132:
[----:B------:R-:W-:Y:S01]  /*81b0*/  ISETP.NE.AND P0, PT, R86, RZ, PT ;  /* 0x000000ff5600720c */ /* 0x000fe20003f05270 */
[----:B------:R-:W-:Y:S05]  /*81c0*/  WARPSYNC.ALL ;  /* 0x0000000000007948 */ /* 0x000fea0003800000 */
[----:B------:R-:W-:Y:S01]  /*81d0*/  R2UR UR4, R39 ;  /* 0x00000000270472ca */ /* 0x000fe200000e0000 */
[----:B------:R-:W-:Y:S01]  /*81e0*/  BSSY.RECONVERGENT B0, `(.L_x_133) ;  /* 0x0000091000007945 */ /* 0x000fe20003800200 */
[C---:B-1----:R-:W-:Y:S02]  /*81f0*/  SHF.L.U32 R40, R48.reuse, 0x10, RZ ;  /* 0x0000001030287819 */ /* 0x042fe400000006ff */
[----:B------:R-:W-:Y:S02]  /*8200*/  LOP3.LUT R42, R48, 0xffff0000, RZ, 0xc0, !PT ;  /* 0xffff0000302a7812 */ /* 0x000fe400078ec0ff */
[C---:B------:R-:W-:Y:S02]  /*8210*/  SHF.L.U32 R43, R49.reuse, 0x10, RZ ;  /* 0x00000010312b7819 */ /* 0x040fe400000006ff */
[----:B------:R-:W-:Y:S02]  /*8220*/  LOP3.LUT R44, R49, 0xffff0000, RZ, 0xc0, !PT ;  /* 0xffff0000312c7812 */ /* 0x000fe400078ec0ff */
[C---:B------:R-:W-:Y:S02]  /*8230*/  SHF.L.U32 R45, R50.reuse, 0x10, RZ ;  /* 0x00000010322d7819 */ /* 0x040fe400000006ff */
[----:B------:R-:W-:Y:S01]  /*8240*/  LOP3.LUT R46, R50, 0xffff0000, RZ, 0xc0, !PT ;  /* 0xffff0000322e7812 */ /* 0x000fe200078ec0ff */
[----:B----4-:R-:W1:Y:S01]  /*8250*/  LDTM.x32 R4, tmem[UR4+0x20] ;  /* 0x00002004000479ee */ /* 0x010e6200082c0000 */
[C---:B---3--:R-:W-:Y:S01]  /*8260*/  SHF.L.U32 R47, R51.reuse, 0x10, RZ ;  /* 0x00000010332f7819 */ /* 0x048fe200000006ff */
[----:B------:R-:W-:Y:S01]  /*8270*/  NOP ;  /* 0x0000000000007918 */ /* 0x000fe20000000000 */
[----:B------:R-:W-:Y:S01]  /*8280*/  LOP3.LUT R48, R51, 0xffff0000, RZ, 0xc0, !PT ;  /* 0xffff000033307812 */ /* 0x000fe200078ec0ff */
[----:B------:R-:W-:Y:S01]  /*8290*/  USHF.L.U32 UR4, UR42, 0xd, URZ ;  /* 0x0000000d2a047899 */ /* 0x000fe200080006ff */
[C---:B------:R-:W-:Y:S02]  /*82a0*/  SHF.L.U32 R49, R56.reuse, 0x10, RZ ;  /* 0x0000001038317819 */ /* 0x040fe400000006ff */
[----:B------:R-:W-:Y:S02]  /*82b0*/  LOP3.LUT R51, R56, 0xffff0000, RZ, 0xc0, !PT ;  /* 0xffff000038337812 */ /* 0x000fe400078ec0ff */
[C---:B------:R-:W-:Y:S02]  /*82c0*/  SHF.L.U32 R50, R57.reuse, 0x10, RZ ;  /* 0x0000001039327819 */ /* 0x040fe400000006ff */
[----:B------:R-:W-:Y:S02]  /*82d0*/  LOP3.LUT R52, R57, 0xffff0000, RZ, 0xc0, !PT ;  /* 0xffff000039347812 */ /* 0x000fe400078ec0ff */
[C---:B------:R-:W-:Y:S02]  /*82e0*/  SHF.L.U32 R53, R58.reuse, 0x10, RZ ;  /* 0x000000103a357819 */ /* 0x040fe400000006ff */
[----:B------:R-:W-:Y:S02]  /*82f0*/  LOP3.LUT R54, R58, 0xffff0000, RZ, 0xc0, !PT ;  /* 0xffff00003a367812 */ /* 0x000fe400078ec0ff */
[C---:B------:R-:W-:Y:S02]  /*8300*/  SHF.L.U32 R55, R59.reuse, 0x10, RZ ;  /* 0x000000103b377819 */ /* 0x040fe400000006ff */
[----:B------:R-:W-:Y:S02]  /*8310*/  IADD3 R108, PT, PT, R108, 0x1a0, RZ ;  /* 0x000001a06c6c7810 */ /* 0x000fe40007ffe0ff */
[----:B------:R-:W-:Y:S02]  /*8320*/  LOP3.LUT R56, R59, 0xffff0000, RZ, 0xc0, !PT ;  /* 0xffff00003b387812 */ /* 0x000fe400078ec0ff */
[----:B------:R-:W-:Y:S01]  /*8330*/  SHF.L.U32 R57, R64, 0x10, RZ ;  /* 0x0000001040397819 */ /* 0x000fe200000006ff */
[----:B-1----:R-:W-:Y:S01]  /*8340*/  FMUL R4, R38, R4 ;  /* 0x0000000426047220 */ /* 0x002fe20000400000 */
[----:B------:R-:W-:Y:S01]  /*8350*/  LOP3.LUT R58, R64, 0xffff0000, RZ, 0xc0, !PT ;  /* 0xffff0000403a7812 */ /* 0x000fe200078ec0ff */
[C---:B------:R-:W-:Y:S01]  /*8360*/  FMUL R5, R38.reuse, R5 ;  /* 0x0000000526057220 */ /* 0x040fe20000400000 */
[C---:B------:R-:W-:Y:S01]  /*8370*/  SHF.L.U32 R59, R65.reuse, 0x10, RZ ;  /* 0x00000010413b7819 */ /* 0x040fe200000006ff */
[----:B------:R-:W-:Y:S01]  /*8380*/  FMUL R6, R38, R6 ;  /* 0x0000000626067220 */ /* 0x000fe20000400000 */
[----:B------:R-:W-:Y:S01]  /*8390*/  LOP3.LUT R108, R108, 0xfefffff8, RZ, 0xc0, !PT ;  /* 0xfefffff86c6c7812 */ /* 0x000fe200078ec0ff */
[C---:B------:R-:W-:Y:S01]  /*83a0*/  FMUL R7, R38.reuse, R7 ;  /* 0x0000000726077220 */ /* 0x040fe20000400000 */
[----:B------:R-:W-:Y:S01]  /*83b0*/  LOP3.LUT R60, R65, 0xffff0000, RZ, 0xc0, !PT ;  /* 0xffff0000413c7812 */ /* 0x000fe200078ec0ff */
[----:B------:R-:W-:Y:S01]  /*83c0*/  FFMA R4, R41, R40, R4 ;  /* 0x0000002829047223 */ /* 0x000fe20000000004 */
[----:B------:R-:W-:Y:S01]  /*83d0*/  IADD3 R120, PT, PT, R99, UR4, RZ ;  /* 0x0000000463787c10 */ /* 0x000fe2000fffe0ff */
[----:B------:R-:W-:Y:S01]  /*83e0*/  FMUL R8, R38, R8 ;  /* 0x0000000826087220 */ /* 0x000fe20000400000 */
[C---:B------:R-:W-:Y:S01]  /*83f0*/  SHF.L.U32 R61, R66.reuse, 0x10, RZ ;  /* 0x00000010423d7819 */ /* 0x040fe200000006ff */
[----:B------:R-:W-:Y:S01]  /*8400*/  FFMA R5, R41, R42, R5 ;  /* 0x0000002a29057223 */ /* 0x000fe20000000005 */
[----:B------:R-:W-:Y:S01]  /*8410*/  LOP3.LUT R62, R66, 0xffff0000, RZ, 0xc0, !PT ;  /* 0xffff0000423e7812 */ /* 0x000fe200078ec0ff */
[----:B------:R-:W-:Y:S01]  /*8420*/  FMUL R9, R38, R9 ;  /* 0x0000000926097220 */ /* 0x000fe20000400000 */
[----:B------:R-:W-:Y:S01]  /*8430*/  SHF.L.U32 R63, R67, 0x10, RZ ;  /* 0x00000010433f7819 */ /* 0x000fe200000006ff */
[----:B------:R1:W-:Y:S01]  /*8440*/  SYNCS.ARRIVE.TRANS64.RED.A1T0 RZ, [R108+URZ], RZ ;  /* 0x000000ff6cff79a7 */ /* 0x0003e200081004ff */
[----:B------:R-:W-:Y:S01]  /*8450*/  F2FP.BF16.F32.PACK_AB R80, R5, R4 ;  /* 0x000000040550723e */ /* 0x000fe200000010ff */
[----:B------:R-:W-:Y:S01]  /*8460*/  FFMA R6, R41, R43, R6 ;  /* 0x0000002b29067223 */ /* 0x000fe20000000006 */
[----:B------:R-:W-:Y:S01]  /*8470*/  IADD3 R121, PT, PT, R101, R120, RZ ;  /* 0x0000007865797210 */ /* 0x000fe20007ffe0ff */
[C---:B------:R-:W-:Y:S01]  /*8480*/  FFMA R7, R41.reuse, R44, R7 ;  /* 0x0000002c29077223 */ /* 0x040fe20000000007 */
[----:B------:R-:W-:Y:S01]  /*8490*/  IADD3 R120, PT, PT, R100, R120, RZ ;  /* 0x0000007864787210 */ /* 0x000fe20007ffe0ff */
[C---:B------:R-:W-:Y:S01]  /*84a0*/  FFMA R8, R41.reuse, R45, R8 ;  /* 0x0000002d29087223 */ /* 0x040fe20000000008 */
[----:B------:R-:W-:Y:S01]  /*84b0*/  IADD3 R122, PT, PT, R98, R121, RZ ;  /* 0x00000079627a7210 */ /* 0x000fe20007ffe0ff */
[----:B------:R-:W-:Y:S01]  /*84c0*/  FFMA R9, R41, R46, R9 ;  /* 0x0000002e29097223 */ /* 0x000fe20000000009 */
[----:B------:R-:W-:Y:S01]  /*84d0*/  F2FP.BF16.F32.PACK_AB R81, R7, R6 ;  /* 0x000000060751723e */ /* 0x000fe200000010ff */
[C---:B------:R-:W-:Y:S01]  /*84e0*/  FMUL R10, R38.reuse, R10 ;  /* 0x0000000a260a7220 */ /* 0x040fe20000400000 */
[C---:B------:R-:W-:Y:S01]  /*84f0*/  FMUL R11, R38.reuse, R11 ;  /* 0x0000000b260b7220 */ /* 0x040fe20000400000 */
[C---:B------:R-:W-:Y:S01]  /*8500*/  FMUL R0, R38.reuse, R12 ;  /* 0x0000000c26007220 */ /* 0x040fe20000400000 */
[----:B------:R-:W-:Y:S01]  /*8510*/  F2FP.BF16.F32.PACK_AB R82, R9, R8 ;  /* 0x000000080952723e */ /* 0x000fe200000010ff */
[C---:B------:R-:W-:Y:S01]  /*8520*/  FFMA R10, R41.reuse, R47, R10 ;  /* 0x0000002f290a7223 */ /* 0x040fe2000000000a */
[C---:B------:R-:W-:Y:S01]  /*8530*/  FFMA R11, R41.reuse, R48, R11 ;  /* 0x00000030290b7223 */ /* 0x040fe2000000000b */
[C---:B------:R-:W-:Y:S01]  /*8540*/  FFMA R0, R41.reuse, R49, R0 ;  /* 0x0000003129007223 */ /* 0x040fe20000000000 */
[C---:B------:R-:W-:Y:S01]  /*8550*/  FMUL R2, R38.reuse, R13 ;  /* 0x0000000d26027220 */ /* 0x040fe20000400000 */
[C---:B------:R-:W-:Y:S01]  /*8560*/  FMUL R3, R38.reuse, R14 ;  /* 0x0000000e26037220 */ /* 0x040fe20000400000 */
[C---:B------:R-:W-:Y:S01]  /*8570*/  FMUL R15, R38.reuse, R15 ;  /* 0x0000000f260f7220 */ /* 0x040fe20000400000 */
[C---:B------:R-:W-:Y:S01]  /*8580*/  FMUL R12, R38.reuse, R16 ;  /* 0x00000010260c7220 */ /* 0x040fe20000400000 */
[C---:B------:R-:W-:Y:S01]  /*8590*/  FFMA R2, R41.reuse, R51, R2 ;  /* 0x0000003329027223 */ /* 0x040fe20000000002 */
[C---:B------:R-:W-:Y:S01]  /*85a0*/  FMUL R13, R38.reuse, R17 ;  /* 0x00000011260d7220 */ /* 0x040fe20000400000 */
[C---:B------:R-:W-:Y:S01]  /*85b0*/  FFMA R3, R41.reuse, R50, R3 ;  /* 0x0000003229037223 */ /* 0x040fe20000000003 */
[C---:B------:R-:W-:Y:S01]  /*85c0*/  FMUL R14, R38.reuse, R18 ;  /* 0x00000012260e7220 */ /* 0x040fe20000400000 */
[----:B------:R-:W-:Y:S01]  /*85d0*/  FFMA R15, R41, R52, R15 ;  /* 0x00000034290f7223 */ /* 0x000fe2000000000f */
[C---:B------:R-:W-:Y:S01]  /*85e0*/  FMUL R19, R38.reuse, R19 ;  /* 0x0000001326137220 */ /* 0x040fe20000400000 */
[----:B------:R-:W-:Y:S01]  /*85f0*/  F2FP.BF16.F32.PACK_AB R83, R11, R10 ;  /* 0x0000000a0b53723e */ /* 0x000fe200000010ff */
[C---:B------:R-:W-:Y:S01]  /*8600*/  FFMA R12, R41.reuse, R53, R12 ;  /* 0x00000035290c7223 */ /* 0x040fe2000000000c */
[C---:B------:R-:W-:Y:S01]  /*8610*/  FMUL R16, R38.reuse, R20 ;  /* 0x0000001426107220 */ /* 0x040fe20000400000 */
[----:B------:R-:W-:Y:S01]  /*8620*/  FFMA R13, R41, R54, R13 ;  /* 0x00000036290d7223 */ /* 0x000fe2000000000d */
[----:B------:R-:W-:Y:S01]  /*8630*/  FMUL R17, R38, R21 ;  /* 0x0000001526117220 */ /* 0x000fe20000400000 */
[----:B------:R1:W-:Y:S01]  /*8640*/  STS.128 [R99+UR4], R80 ;  /* 0x0000005063007988 */ /* 0x0003e20008000c04 */
[----:B------:R-:W-:Y:S01]  /*8650*/  LOP3.LUT R64, R67, 0xffff0000, RZ, 0xc0, !PT ;  /* 0xffff000043407812 */ /* 0x000fe200078ec0ff */
[C---:B------:R-:W-:Y:S01]  /*8660*/  FFMA R14, R41.reuse, R55, R14 ;  /* 0x00000037290e7223 */ /* 0x040fe2000000000e */
[----:B------:R-:W-:Y:S01]  /*8670*/  SHF.L.U32 R65, R72, 0x10, RZ ;  /* 0x0000001048417819 */ /* 0x000fe200000006ff */
[----:B------:R-:W-:Y:S01]  /*8680*/  FMUL R18, R38, R22 ;  /* 0x0000001626127220 */ /* 0x000fe20000400000 */
[----:B------:R-:W-:Y:S01]  /*8690*/  LOP3.LUT R66, R72, 0xffff0000, RZ, 0xc0, !PT ;  /* 0xffff000048427812 */ /* 0x000fe200078ec0ff */
[C---:B------:R-:W-:Y:S01]  /*86a0*/  FFMA R19, R41.reuse, R56, R19 ;  /* 0x0000003829137223 */ /* 0x040fe20000000013 */
[C---:B------:R-:W-:Y:S01]  /*86b0*/  FMUL R23, R38.reuse, R23 ;  /* 0x0000001726177220 */ /* 0x040fe20000400000 */
[C---:B------:R-:W-:Y:S01]  /*86c0*/  FFMA R16, R41.reuse, R57, R16 ;  /* 0x0000003929107223 */ /* 0x040fe20000000010 */
[C---:B------:R-:W-:Y:S01]  /*86d0*/  FMUL R20, R38.reuse, R24 ;  /* 0x0000001826147220 */ /* 0x040fe20000400000 */
[C---:B------:R-:W-:Y:S01]  /*86e0*/  FFMA R17, R41.reuse, R58, R17 ;  /* 0x0000003a29117223 */ /* 0x040fe20000000011 */
[C---:B------:R-:W-:Y:S01]  /*86f0*/  FMUL R21, R38.reuse, R25 ;  /* 0x0000001926157220 */ /* 0x040fe20000400000 */
[C---:B------:R-:W-:Y:S01]  /*8700*/  FFMA R18, R41.reuse, R59, R18 ;  /* 0x0000003b29127223 */ /* 0x040fe20000000012 */
[C---:B------:R-:W-:Y:S01]  /*8710*/  FMUL R22, R38.reuse, R26 ;  /* 0x0000001a26167220 */ /* 0x040fe20000400000 */
[C---:B------:R-:W-:Y:S01]  /*8720*/  FFMA R23, R41.reuse, R60, R23 ;  /* 0x0000003c29177223 */ /* 0x040fe20000000017 */
[----:B------:R-:W-:Y:S01]  /*8730*/  FMUL R27, R38, R27 ;  /* 0x0000001b261b7220 */ /* 0x000fe20000400000 */
[----:B------:R-:W-:Y:S01]  /*8740*/  F2FP.BF16.F32.PACK_AB R100, R2, R0 ;  /* 0x000000000264723e */ /* 0x000fe200000010ff */
[----:B------:R-:W-:Y:S01]  /*8750*/  FFMA R20, R41, R61, R20 ;  /* 0x0000003d29147223 */ /* 0x000fe20000000014 */
[----:B------:R-:W-:Y:S01]  /*8760*/  F2FP.BF16.F32.PACK_AB R101, R15, R3 ;  /* 0x000000030f65723e */ /* 0x000fe200000010ff */
[C---:B------:R-:W-:Y:S01]  /*8770*/  FMUL R24, R38.reuse, R28 ;  /* 0x0000001c26187220 */ /* 0x040fe20000400000 */
[----:B------:R-:W-:Y:S01]  /*8780*/  F2FP.BF16.F32.PACK_AB R102, R13, R12 ;  /* 0x0000000c0d66723e */ /* 0x000fe200000010ff */
[----:B------:R-:W-:Y:S01]  /*8790*/  FFMA R21, R41, R62, R21 ;  /* 0x0000003e29157223 */ /* 0x000fe20000000015 */
[----:B------:R-:W-:Y:S01]  /*87a0*/  F2FP.BF16.F32.PACK_AB R103, R19, R14 ;  /* 0x0000000e1367723e */ /* 0x000fe200000010ff */
[C---:B------:R-:W-:Y:S01]  /*87b0*/  FMUL R25, R38.reuse, R29 ;  /* 0x0000001d26197220 */ /* 0x040fe20000400000 */
[----:B------:R-:W-:Y:S01]  /*87c0*/  SHF.L.U32 R67, R73, 0x10, RZ ;  /* 0x0000001049437819 */ /* 0x000fe200000006ff */
[----:B------:R-:W-:Y:S01]  /*87d0*/  FFMA R22, R41, R63, R22 ;  /* 0x0000003f29167223 */ /* 0x000fe20000000016 */
[----:B------:R-:W-:Y:S01]  /*87e0*/  LOP3.LUT R68, R73, 0xffff0000, RZ, 0xc0, !PT ;  /* 0xffff000049447812 */ /* 0x000fe200078ec0ff */
[----:B------:R1:W-:Y:S01]  /*87f0*/  STS.128 [R121+0x10], R100 ;  /* 0x0000106479007388 */ /* 0x0003e20000000c00 */
[----:B------:R-:W-:Y:S01]  /*8800*/  FMUL R26, R38, R30 ;  /* 0x0000001e261a7220 */ /* 0x000fe20000400000 */
[C---:B------:R-:W-:Y:S01]  /*8810*/  FFMA R27, R41.reuse, R64, R27 ;  /* 0x00000040291b7223 */ /* 0x040fe2000000001b */
[----:B------:R-:W-:Y:S01]  /*8820*/  SHF.L.U32 R69, R74, 0x10, RZ ;  /* 0x000000104a457819 */ /* 0x000fe200000006ff */
[----:B------:R-:W-:Y:S01]  /*8830*/  FMUL R31, R38, R31 ;  /* 0x0000001f261f7220 */ /* 0x000fe20000400000 */
[C---:B------:R-:W-:Y:S01]  /*8840*/  FFMA R24, R41.reuse, R65, R24 ;  /* 0x0000004129187223 */ /* 0x040fe20000000018 */
[----:B------:R-:W-:Y:S01]  /*8850*/  LOP3.LUT R70, R74, 0xffff0000, RZ, 0xc0, !PT ;  /* 0xffff00004a467812 */ /* 0x000fe200078ec0ff */
[C---:B------:R-:W-:Y:S01]  /*8860*/  FMUL R28, R38.reuse, R32 ;  /* 0x00000020261c7220 */ /* 0x040fe20000400000 */
[----:B------:R-:W-:Y:S01]  /*8870*/  FFMA R25, R41, R66, R25 ;  /* 0x0000004229197223 */ /* 0x000fe20000000019 */
[----:B------:R-:W-:Y:S01]  /*8880*/  SHF.L.U32 R71, R75, 0x10, RZ ;  /* 0x000000104b477819 */ /* 0x000fe200000006ff */
[C---:B------:R-:W-:Y:S01]  /*8890*/  FMUL R29, R38.reuse, R33 ;  /* 0x00000021261d7220 */ /* 0x040fe20000400000 */
[----:B------:R-:W-:Y:S01]  /*88a0*/  FFMA R26, R41, R67, R26 ;  /* 0x00000043291a7223 */ /* 0x000fe2000000001a */
[----:B------:R-:W-:Y:S01]  /*88b0*/  LOP3.LUT R72, R75, 0xffff0000, RZ, 0xc0, !PT ;  /* 0xffff00004b487812 */ /* 0x000fe200078ec0ff */
        /* <DEDUP_REMOVED lines=8> */
[----:B------:R-:W-:Y:S01]  /*8940*/  FFMA R30, R41, R71, R30 ;  /* 0x00000047291e7223 */ /* 0x000fe2000000001e */
[----:B------:R-:W-:Y:S01]  /*8950*/  F2FP.BF16.F32.PACK_AB R115, R27, R22 ;  /* 0x000000161b73723e */ /* 0x000fe200000010ff */
[----:B------:R-:W-:Y:S01]  /*8960*/  FFMA R35, R41, R72, R35 ;  /* 0x0000004829237223 */ /* 0x000fe20000000023 */
[----:B------:R-:W-:Y:S02]  /*8970*/  F2FP.BF16.F32.PACK_AB R116, R25, R24 ;  /* 0x000000181974723e */ /* 0x000fe400000010ff */
[----:B------:R-:W-:Y:S01]  /*8980*/  F2FP.BF16.F32.PACK_AB R117, R31, R26 ;  /* 0x0000001a1f75723e */ /* 0x000fe200000010ff */
[----:B------:R1:W-:Y:S01]  /*8990*/  STS.128 [R120+0x20], R112 ;  /* 0x0000207078007388 */ /* 0x0003e20000000c00 */
        /* <DEDUP_REMOVED lines=13> */
[----:B------:R-:W-:Y:S01]  /*8a70*/  R2UR UR11, R105 ;  /* 0x00000000690b72ca */ /* 0x000fe200000e0000 */
[----:B------:R-:W-:Y:S01]  /*8a80*/  UIADD3 UR9, UPT, UPT, UR41, 0x20, URZ ;  /* 0x0000002029097890 */ /* 0x000fe2000fffe0ff */
[----:B------:R-:W-:Y:S01]  /*8a90*/  R2UR UR12, R106 ;  /* 0x000000006a0c72ca */ /* 0x000fe200000e0000 */
[----:B------:R-:W-:Y:S02]  /*8aa0*/  UIADD3 UR8, UPT, UPT, UR49, 0x200, UR4 ;  /* 0x0000020031087890 */ /* 0x000fe4000fffe004 */
[----:B--2---:R-:W-:Y:S04]  /*8ab0*/  UIADD3 UR6, UP0, UPT, UR14, 0x680, URZ ;  /* 0x000006800e067890 */ /* 0x004fe8000ff1e0ff */
[----:B------:R-:W-:Y:S09]  /*8ac0*/  UIADD3.X UR7, UPT, UPT, URZ, UR15, URZ, UP0, !UPT ;  /* 0x0000000fff077290 */ /* 0x000ff200087fe4ff */
[----:B------:R2:W-:Y:S02]  /*8ad0*/  UTMASTG.4D.IM2COL [UR8], [UR6] ;  /* 0x00000008060073b5 */ /* 0x0005e40008058000 */
[----:B--2---:R0:W-:Y:S02]  /*8ae0*/  UTMACMDFLUSH ;  /* 0x00000000000079b7 */ /* 0x0041e40000000000 */
.L_x_134:
[----:B------:R-:W-:Y:S05]  /*8af0*/  BSYNC.RECONVERGENT B0 ;  /* 0x0000000000007941 */ /* 0x000fea0003800200 */
.L_x_133:
[----:B------:R-:W-:Y:S01]  /*8b00*/  UIADD3 UR4, UPT, UPT, UR42, 0x1, URZ ;  /* 0x000000012a047890 */ /* 0x000fe2000fffe0ff */
[----:B------:R-:W-:Y:S03]  /*8b10*/  BSSY.RECONVERGENT B0, `(.L_x_135) ;  /* 0x0000008000007945 */ /* 0x000fe60003800200 */
[----:B------:R-:W-:Y:S04]  /*8b20*/  UISETP.NE.AND UP0, UPT, UR4, 0x3, UPT ;  /* 0x000000030400788c */ /* 0x000fe8000bf05270 */
[----:B------:R-:W-:Y:S02]  /*8b30*/  UISETP.EQ.XOR UP1, UPT, UR40, 0x3, !UP0 ;  /* 0x000000032800788c */ /* 0x000fe4000c722a70 */
[----:B------:R-:W-:Y:S02]  /*8b40*/  USEL UR50, UR4, URZ, UP0 ;  /* 0x000000ff04327287 */ /* 0x000fe40008000000 */
[----:B------:R-:W-:Y:S04]  /*8b50*/  USEL UR5, URZ, 0x1, !UP1 ;  /* 0x00000001ff057887 */ /* 0x000fe8000c800000 */
[----:B------:R-:W-:Y:S01]  /*8b60*/  ULOP3.LUT UR55, UR55, UR5, URZ, 0x3c, !UPT ;  /* 0x0000000537377292 */ /* 0x000fe2000f8e3cff */
[----:B------:R-:W-:Y:S11]  /*8b70*/  @P0 BRA `(.L_x_136) ;  /* 0x0000000000040947 */ /* 0x000ff60003800000 */
[----:B------:R-:W-:Y:S04]  /*8b80*/  DEPBAR.LE SB0, 0x1 ;  /* 0x000080400000791a */ /* 0x000fe80000000000 */
.L_x_136:
[----:B------:R-:W-:Y:S05]  /*8b90*/  BSYNC.RECONVERGENT B0 ;  /* 0x0000000000007941 */ /* 0x000fea0003800200 */
.L_x_135:
[----:B------:R-:W-:Y:S01]  /*8ba0*/  BAR.SYNC.DEFER_BLOCKING 0x1, 0x80 ;  /* 0x0042000000007b1d */ /* 0x000fe20000010000 */
[----:B------:R-:W-:Y:S01]  /*8bb0*/  UISETP.NE.AND UP0, UPT, UR54, -0x2, UPT ;  /* 0xfffffffe3600788c */ /* 0x000fe2000bf05270 */
[----:B------:R-:W-:Y:S08]  /*8bc0*/  IADD3 R0, PT, PT, R36, 0x1, RZ ;  /* 0x0000000124007810 */ /* 0x000ff00007ffe0ff */
[----:B------:R-:W-:Y:S05]  /*8bd0*/  BRA.U !UP0, `(.L_x_137) ;  /* 0x0000000108287547 */ /* 0x000fea000b800000 */
[----:B------:R-:W2:Y:S01]  /*8be0*/  S2R R2, SR_CgaCtaId ;  /* 0x0000000000027919 */ /* 0x000ea20000008800 */
[----:B------:R-:W-:Y:S01]  /*8bf0*/  ISETP.NE.AND P0, PT, R111, RZ, PT ;  /* 0x000000ff6f00720c */ /* 0x000fe20003f05270 */
[----:B------:R-:W-:Y:S01]  /*8c00*/  IMAD.U32 R3, RZ, RZ, UR51 ;  /* 0x00000033ff037e24 */ /* 0x000fe2000f8e00ff */
[----:B------:R-:W-:Y:S04]  /*8c10*/  UIADD3 UR4, UPT, UPT, UR51, 0x1, URZ ;  /* 0x0000000133047890 */ /* 0x000fe8000fffe0ff */
[----:B------:R-:W-:Y:S04]  /*8c20*/  UISETP.NE.AND UP0, UPT, UR4, 0x3, UPT ;  /* 0x000000030400788c */ /* 0x000fe8000bf05270 */
[----:B------:R-:W-:Y:S03]  /*8c30*/  USEL UR51, UR4, URZ, UP0 ;  /* 0x000000ff04337287 */ /* 0x000fe60008000000 */
[----:B------:R-:W-:Y:S05]  /*8c40*/  @P0 LEA R3, R3, UR49, 0x3 ;  /* 0x0000003103030c11 */ /* 0x000fea000f8e18ff */
[----:B------:R-:W-:Y:S05]  /*8c50*/  @P0 VIADD R3, R3, 0x158 ;  /* 0x0000015803030836 */ /* 0x000fea0000000000 */
[----:B--2---:R-:W-:Y:S04]  /*8c60*/  @P0 PRMT R2, R2, 0x654, R3 ;  /* 0x0000065402020816 */ /* 0x004fe80000000003 */
[----:B------:R2:W-:Y:S03]  /*8c70*/  @P0 SYNCS.ARRIVE.TRANS64.RED.A1T0 RZ, [R2+URZ], RZ ;  /* 0x000000ff02ff09a7 */ /* 0x0005e600081004ff */
.L_x_137:
[----:B------:R-:W-:Y:S01]  /*8c80*/  R2UR UR6, R110 ;  /* 0x000000006e0672ca */ /* 0x000fe200000e0000 */
[----:B------:R-:W-:Y:S01]  /*8c90*/  UIADD3 UR54, UPT, UPT, UR54, 0x2, URZ ;  /* 0x0000000236367890 */ /* 0x000fe2000fffe0ff */
[----:B------:R-:W-:Y:S02]  /*8ca0*/  R2UR UR5, R93 ;  /* 0x000000005d0572ca */ /* 0x000fe400000e0000 */
[----:B------:R-:W-:Y:S02]  /*8cb0*/  R2UR UR4, R94 ;  /* 0x000000005e0472ca */ /* 0x000fe400000e0000 */
[----:B------:R-:W-:Y:S02]  /*8cc0*/  R2UR UR53, R104 ;  /* 0x00000000683572ca */ /* 0x000fe400000e0000 */
[----:B------:R-:W-:Y:S02]  /*8cd0*/  ISETP.NE.AND P0, PT, R0, 0x2, PT ;  /* 0x000000020000780c */ /* 0x000fe40003f05270 */
[----:B------:R-:W-:Y:S02]  /*8ce0*/  LOP3.LUT R84, R84, 0x1, RZ, 0x3c, !PT ;  /* 0x0000000154547812 */ /* 0x000fe400078e3cff */
[----:B--2---:R-:W-:Y:S01]  /*8cf0*/  SEL R2, RZ, 0x1, P0 ;  /* 0x00000001ff027807 */ /* 0x004fe20000000000 */
[----:B------:R-:W-:Y:S01]  /*8d00*/  UISETP.NE.AND UP0, UPT, UR6, URZ, UPT ;  /* 0x000000ff0600728c */ /* 0x000fe2000bf05270 */
[----:B------:R-:W-:Y:S01]  /*8d10*/  SEL R36, R0, RZ, P0 ;  /* 0x000000ff00247207 */ /* 0x000fe20000000000 */
[----:B------:R-:W-:Y:S01]  /*8d20*/  UIADD3 UR28, UPT, UPT, UR36, UR5, URZ ;  /* 0x00000005241c7290 */ /* 0x000fe2000fffe0ff */
[----:B------:R-:W-:Y:S01]  /*8d30*/  LOP3.LUT R85, R85, R2, RZ, 0x3c, !PT ;  /* 0x0000000255557212 */ /* 0x000fe200078e3cff */
[----:B------:R-:W-:Y:S05]  /*8d40*/  UIADD3 UR52, UPT, UPT, UR37, UR4, URZ ;  /* 0x0000000425347290 */ /* 0x000fea000fffe0ff */
[----:B------:R-:W-:Y:S07]  /*8d50*/  BRA.U UP0, `(.L_x_138) ;  /* 0xffffffd500387547 */ /* 0x000fee000b83ffff */
[----:B------:R-:W-:-:S13]  /*8d60*/  R2UR UR4, R95 ;  /* 0x000000005f0472ca */ /* 0x000fda00000e0000 */
[----:B------:R-:W-:-:S09]  /*8d70*/  UISETP.NE.AND UP0, UPT, UR4, URZ, UPT ;  /* 0x000000ff0400728c */ /* 0x000fd2000bf05270 */
[----:B------:R-:W-:Y:S05]  /*8d80*/  BRA.U !UP0, `(.L_x_139) ;  /* 0x0000000108487547 */ /* 0x000fea000b800000 */
[----:B------:R-:W2:Y:S02]  /*8d90*/  LDCU.64 UR4, c[0x0][0x890] ;  /* 0x00011200ff0477ac */ /* 0x000ea40008000a00 */
[----:B--2---:R-:W-:-:S04]  /*8da0*/  UISETP.NE.U32.AND UP0, UPT, UR4, URZ, UPT ;  /* 0x000000ff0400728c */ /* 0x004fc8000bf05070 */
[----:B------:R-:W-:-:S09]  /*8db0*/  UISETP.NE.AND.EX UP0, UPT, UR5, URZ, UPT, UP0 ;  /* 0x000000ff0500728c */ /* 0x000fd2000bf05300 */
[----:B------:R-:W-:Y:S05]  /*8dc0*/  BRA.U UP0, `(.L_x_140) ;  /* 0x00000001000c7547 */ /* 0x000fea000b800000 */
[----:B------:R-:W-:-:S13]  /*8dd0*/  FSETP.NEU.AND P0, PT, R41, RZ, PT ;  /* 0x000000ff2900720b */ /* 0x000fda0003f0d000 */
[----:B------:R-:W-:Y:S05]  /*8de0*/  @!P0 EXIT ;  /* 0x000000000000894d */ /* 0x000fea0003800000 */
[----:B------:R-:W-:Y:S05]  /*8df0*/  BRA `(.L_x_139) ;  /* 0x00000000002c7947 */ /* 0x000fea0003800000 */
.L_x_140:
[----:B------:R-:W-:Y:S01]  /*8e00*/  ISETP.NE.AND P0, PT, R109, RZ, PT ;  /* 0x000000ff6d00720c */ /* 0x000fe20003f05270 */
[----:B------:R-:W-:-:S12]  /*8e10*/  BSSY.RECONVERGENT B0, `(.L_x_139) ;  /* 0x0000009000007945 */ /* 0x000fd80003800200 */
[----:B------:R-:W-:Y:S05]  /*8e20*/  @P0 BRA `(.L_x_141) ;  /* 0x0000000000140947 */ /* 0x000fea0003800000 */
[----:B------:R-:W2:Y:S02]  /*8e30*/  LDCU.64 UR4, c[0x0][0x888] ;  /* 0x00011100ff0477ac */ /* 0x000ea40008000a00 */
[----:B--2---:R-:W-:-:S04]  /*8e40*/  ISETP.NE.U32.AND P0, PT, RZ, UR4, PT ;  /* 0x00000004ff007c0c */ /* 0x004fc8000bf05070 */
[----:B------:R-:W-:-:S13]  /*8e50*/  ISETP.NE.AND.EX P0, PT, RZ, UR5, PT, P0 ;  /* 0x00000005ff007c0c */ /* 0x000fda000bf05300 */
[----:B------:R-:W-:Y:S05]  /*8e60*/  @!P0 EXIT ;  /* 0x000000000000894d */ /* 0x000fea0003800000 */
[----:B------:R-:W-:Y:S05]  /*8e70*/  BRA `(.L_x_142) ;  /* 0x0000000000087947 */ /* 0x000fea0003800000 */
.L_x_141:
[----:B------:R-:W-:-:S13]  /*8e80*/  FSETP.NEU.AND P0, PT, R41, RZ, PT ;  /* 0x000000ff2900720b */ /* 0x000fda0003f0d000 */
[----:B------:R-:W-:Y:S05]  /*8e90*/  @!P0 EXIT ;  /* 0x000000000000894d */ /* 0x000fea0003800000 */
.L_x_142:
[----:B------:R-:W-:Y:S05]  /*8ea0*/  BSYNC.RECONVERGENT B0 ;  /* 0x0000000000007941 */ /* 0x000fea0003800200 */
.L_x_139:
[----:B------:R-:W2:Y:S01]  /*8eb0*/  S2UR UR5, SR_CgaCtaId ;  /* 0x00000000000579c3 */ /* 0x000ea20000008800 */
[----:B------:R-:W-:Y:S01]  /*8ec0*/  ULEA UR4, UR51, UR49, 0x3 ;  /* 0x0000003133047291 */ /* 0x000fe2000f8e18ff */
[----:B------:R-:W-:-:S04]  /*8ed0*/  DEPBAR.LE SB0, 0x0 ;  /* 0x000080000000791a */ /* 0x000fc80000000000 */
[----:B------:R-:W-:-:S04]  /*8ee0*/  UIADD3 UR4, UPT, UPT, UR4, 0x158, URZ ;  /* 0x0000015804047890 */ /* 0x000fc8000fffe0ff */
[----:B--2---:R-:W-:-:S09]  /*8ef0*/  UPRMT UR4, UR5, 0x654, UR4 ;  /* 0x0000065405047896 */ /* 0x004fd20008000004 */
[----:B------:R-:W-:Y:S01]  /*8f00*/  SYNCS.ARRIVE.TRANS64.RED.A1T0 RZ, [UR4], RZ ;  /* 0x000000ffffff79a7 */ /* 0x000fe20008100404 */
[----:B------:R-:W-:Y:S05]  /*8f10*/  EXIT ;  /* 0x000000000000794d */ /* 0x000fea0003800000 */
.L_x_25:
[----:B------:R-:W-:Y:S07]  /*8f20*/  MOV R0, UR17 ;  /* 0x0000001100007c02 */ /* 0x000fee0008000f00 */
.L_x_143:
[----:B-1----:R1:W2:Y:S02]  /*8f30*/  SYNCS.PHASECHK.TRANS64.TRYWAIT P0, [R0+URZ+0xa0], R5 ;  /* 0x0000a005000075a7 */ /* 0x0022a400080011ff */
[----:B--2---:R-:W-:Y:S05]  /*8f40*/  @!P0 NANOSLEEP.SYNCS 0x989680 ;  /* 0x009896800000895d */ /* 0x004fea0003900000 */
[----:B------:R-:W2:Y:S02]  /*8f50*/  @!P0 SYNCS.PHASECHK.TRANS64 P0, [R0+URZ+0xa0], R5 ;  /* 0x0000a005000085a7 */ /* 0x000ea400080010ff */
[----:B--2---:R-:W-:Y:S05]  /*8f60*/  @!P0 BRA `(.L_x_143) ;  /* 0xfffffffc00f08947 */ /* 0x004fea000383ffff */
[----:B------:R-:W-:Y:S05]  /*8f70*/  BRA `(.L_x_24) ;  /* 0xffffff8c00647947 */ /* 0x000fea000383ffff */
.L_x_32:
[----:B------:R-:W-:Y:S07]  /*8f80*/  MOV R0, UR17 ;  /* 0x0000001100007c02 */ /* 0x000fee0008000f00 */
.L_x_144:
[----:B-1----:R1:W2:Y:S02]  /*8f90*/  SYNCS.PHASECHK.TRANS64.TRYWAIT P0, [R0+URZ+0xa0], R5 ;  /* 0x0000a005000075a7 */ /* 0x0022a400080011ff */
[----:B--2---:R-:W-:Y:S05]  /*8fa0*/  @!P0 NANOSLEEP.SYNCS 0x989680 ;  /* 0x009896800000895d */ /* 0x004fea0003900000 */
[----:B------:R-:W2:Y:S02]  /*8fb0*/  @!P0 SYNCS.PHASECHK.TRANS64 P0, [R0+URZ+0xa0], R5 ;  /* 0x0000a005000085a7 */ /* 0x000ea400080010ff */
[----:B--2---:R-:W-:Y:S05]  /*8fc0*/  @!P0 BRA `(.L_x_144) ;  /* 0xfffffffc00f08947 */ /* 0x004fea000383ffff */
[----:B------:R-:W-:Y:S05]  /*8fd0*/  BRA `(.L_x_31) ;  /* 0xffffff9000c07947 */ /* 0x000fea000383ffff */
.L_x_37:
[----:B------:R-:W-:-:S07]  /*8fe0*/  MOV R0, UR25 ;  /* 0x0000001900007c02 */ /* 0x000fce0008000f00 */
.L_x_145:
[----:B-1----:R1:W2:Y:S02]  /*8ff0*/  SYNCS.PHASECHK.TRANS64.TRYWAIT P0, [R0+URZ+0x180], R3 ;  /* 0x00018003000075a7 */ /* 0x0022a400080011ff */
[----:B--2---:R-:W-:Y:S05]  /*9000*/  @!P0 NANOSLEEP.SYNCS 0x989680 ;  /* 0x009896800000895d */ /* 0x004fea0003900000 */
[----:B------:R-:W2:Y:S02]  /*9010*/  @!P0 SYNCS.PHASECHK.TRANS64 P0, [R0+URZ+0x180], R3 ;  /* 0x00018003000085a7 */ /* 0x000ea400080010ff */
[----:B--2---:R-:W-:Y:S05]  /*9020*/  @!P0 BRA `(.L_x_145) ;  /* 0xfffffffc00f08947 */ /* 0x004fea000383ffff */
[----:B------:R-:W-:Y:S05]  /*9030*/  BRA `(.L_x_146) ;  /* 0xffffff94008c7947 */ /* 0x000fea000383ffff */
.L_x_41:
[----:B------:R-:W-:-:S07]  /*9040*/  MOV R0, UR4 ;  /* 0x0000000400007c02 */ /* 0x000fce0008000f00 */
.L_x_147:
[----:B-1----:R1:W2:Y:S02]  /*9050*/  SYNCS.PHASECHK.TRANS64.TRYWAIT P0, [R0+URZ], R3 ;  /* 0x00000003000075a7 */ /* 0x0022a400080011ff */
[----:B--2---:R-:W-:Y:S05]  /*9060*/  @!P0 NANOSLEEP.SYNCS 0x989680 ;  /* 0x009896800000895d */ /* 0x004fea0003900000 */
[----:B------:R-:W2:Y:S02]  /*9070*/  @!P0 SYNCS.PHASECHK.TRANS64 P0, [R0+URZ], R3 ;  /* 0x00000003000085a7 */ /* 0x000ea400080010ff */
[----:B--2---:R-:W-:Y:S05]  /*9080*/  @!P0 BRA `(.L_x_147) ;  /* 0xfffffffc00f08947 */ /* 0x004fea000383ffff */
[----:B------:R-:W-:Y:S05]  /*9090*/  BRA `(.L_x_148) ;  /* 0xffffff9c00247947 */ /* 0x000fea000383ffff */
.L_x_42:
[----:B------:R-:W-:-:S07]  /*90a0*/  MOV R0, UR5 ;  /* 0x0000000500007c02 */ /* 0x000fce0008000f00 */
.L_x_149:
[----:B-1----:R1:W2:Y:S02]  /*90b0*/  SYNCS.PHASECHK.TRANS64.TRYWAIT P0, [R0+URZ], R3 ;  /* 0x00000003000075a7 */ /* 0x0022a400080011ff */
[----:B--2---:R-:W-:Y:S05]  /*90c0*/  @!P0 NANOSLEEP.SYNCS 0x989680 ;  /* 0x009896800000895d */ /* 0x004fea0003900000 */
[----:B------:R-:W2:Y:S02]  /*90d0*/  @!P0 SYNCS.PHASECHK.TRANS64 P0, [R0+URZ], R3 ;  /* 0x00000003000085a7 */ /* 0x000ea400080010ff */
[----:B--2---:R-:W-:Y:S05]  /*90e0*/  @!P0 BRA `(.L_x_149) ;  /* 0xfffffffc00f08947 */ /* 0x004fea000383ffff */
[----:B------:R-:W-:Y:S05]  /*90f0*/  BRA `(.L_x_150) ;  /* 0xffffff9c00347947 */ /* 0x000fea000383ffff */
.L_x_43:
[----:B------:R-:W-:-:S07]  /*9100*/  MOV R0, UR5 ;  /* 0x0000000500007c02 */ /* 0x000fce0008000f00 */
.L_x_151:
[----:B-1----:R1:W2:Y:S02]  /*9110*/  SYNCS.PHASECHK.TRANS64.TRYWAIT P0, [R0+URZ], R3 ;  /* 0x00000003000075a7 */ /* 0x0022a400080011ff */
[----:B--2---:R-:W-:Y:S05]  /*9120*/  @!P0 NANOSLEEP.SYNCS 0x989680 ;  /* 0x009896800000895d */ /* 0x004fea0003900000 */
[----:B------:R-:W2:Y:S02]  /*9130*/  @!P0 SYNCS.PHASECHK.TRANS64 P0, [R0+URZ], R3 ;  /* 0x00000003000085a7 */ /* 0x000ea400080010ff */
[----:B--2---:R-:W-:Y:S05]  /*9140*/  @!P0 BRA `(.L_x_151) ;  /* 0xfffffffc00f08947 */ /* 0x004fea000383ffff */
[----:B------:R-:W-:Y:S05]  /*9150*/  BRA `(.L_x_152) ;  /* 0xffffff9c00447947 */ /* 0x000fea000383ffff */
.L_x_44:
[----:B------:R-:W-:-:S07]  /*9160*/  MOV R0, UR5 ;  /* 0x0000000500007c02 */ /* 0x000fce0008000f00 */
.L_x_153:
[----:B-1----:R1:W2:Y:S02]  /*9170*/  SYNCS.PHASECHK.TRANS64.TRYWAIT P0, [R0+URZ], R3 ;  /* 0x00000003000075a7 */ /* 0x0022a400080011ff */
[----:B--2---:R-:W-:Y:S05]  /*9180*/  @!P0 NANOSLEEP.SYNCS 0x989680 ;  /* 0x009896800000895d */ /* 0x004fea0003900000 */
[----:B------:R-:W2:Y:S02]  /*9190*/  @!P0 SYNCS.PHASECHK.TRANS64 P0, [R0+URZ], R3 ;  /* 0x00000003000085a7 */ /* 0x000ea400080010ff */
[----:B--2---:R-:W-:Y:S05]  /*91a0*/  @!P0 BRA `(.L_x_153) ;  /* 0xfffffffc00f08947 */ /* 0x004fea000383ffff */
[----:B------:R-:W-:Y:S05]  /*91b0*/  BRA `(.L_x_154) ;  /* 0xffffff9c00547947 */ /* 0x000fea000383ffff */
.L_x_45:
[----:B------:R-:W-:-:S07]  /*91c0*/  MOV R0, UR5 ;  /* 0x0000000500007c02 */ /* 0x000fce0008000f00 */
.L_x_155:
[----:B-1----:R1:W2:Y:S02]  /*91d0*/  SYNCS.PHASECHK.TRANS64.TRYWAIT P0, [R0+URZ], R3 ;  /* 0x00000003000075a7 */ /* 0x0022a400080011ff */
[----:B--2---:R-:W-:Y:S05]  /*91e0*/  @!P0 NANOSLEEP.SYNCS 0x989680 ;  /* 0x009896800000895d */ /* 0x004fea0003900000 */
[----:B------:R-:W2:Y:S02]  /*91f0*/  @!P0 SYNCS.PHASECHK.TRANS64 P0, [R0+URZ], R3 ;  /* 0x00000003000085a7 */ /* 0x000ea400080010ff */
[----:B--2---:R-:W-:Y:S05]  /*9200*/  @!P0 BRA `(.L_x_155) ;  /* 0xfffffffc00f08947 */ /* 0x004fea000383ffff */
[----:B------:R-:W-:Y:S05]  /*9210*/  BRA `(.L_x_156) ;  /* 0xffffff9c00647947 */ /* 0x000fea000383ffff */
.L_x_46:
[----:B------:R-:W-:-:S07]  /*9220*/  MOV R0, UR5 ;  /* 0x0000000500007c02 */ /* 0x000fce0008000f00 */
.L_x_157:
[----:B-1----:R1:W2:Y:S02]  /*9230*/  SYNCS.PHASECHK.TRANS64.TRYWAIT P0, [R0+URZ], R3 ;  /* 0x00000003000075a7 */ /* 0x0022a400080011ff */
[----:B--2---:R-:W-:Y:S05]  /*9240*/  @!P0 NANOSLEEP.SYNCS 0x989680 ;  /* 0x009896800000895d */ /* 0x004fea0003900000 */
[----:B------:R-:W2:Y:S02]  /*9250*/  @!P0 SYNCS.PHASECHK.TRANS64 P0, [R0+URZ], R3 ;  /* 0x00000003000085a7 */ /* 0x000ea400080010ff */
[----:B--2---:R-:W-:Y:S05]  /*9260*/  @!P0 BRA `(.L_x_157) ;  /* 0xfffffffc00f08947 */ /* 0x004fea000383ffff */
[----:B------:R-:W-:Y:S05]  /*9270*/  BRA `(.L_x_158) ;  /* 0xffffff9c00747947 */ /* 0x000fea000383ffff */
.L_x_47:
[----:B------:R-:W-:-:S07]  /*9280*/  MOV R0, UR5 ;  /* 0x0000000500007c02 */ /* 0x000fce0008000f00 */
.L_x_159:
[----:B-1----:R1:W2:Y:S02]  /*9290*/  SYNCS.PHASECHK.TRANS64.TRYWAIT P0, [R0+URZ], R3 ;  /* 0x00000003000075a7 */ /* 0x0022a400080011ff */
[----:B--2---:R-:W-:Y:S05]  /*92a0*/  @!P0 NANOSLEEP.SYNCS 0x989680 ;  /* 0x009896800000895d */ /* 0x004fea0003900000 */
[----:B------:R-:W2:Y:S02]  /*92b0*/  @!P0 SYNCS.PHASECHK.TRANS64 P0, [R0+URZ], R3 ;  /* 0x00000003000085a7 */ /* 0x000ea400080010ff */
[----:B--2---:R-:W-:Y:S05]  /*92c0*/  @!P0 BRA `(.L_x_159) ;  /* 0xfffffffc00f08947 */ /* 0x004fea000383ffff */
[----:B------:R-:W-:Y:S05]  /*92d0*/  BRA `(.L_x_160) ;  /* 0xffffff9c00847947 */ /* 0x000fea000383ffff */
.L_x_48:
[----:B------:R-:W-:-:S07]  /*92e0*/  MOV R0, UR5 ;  /* 0x0000000500007c02 */ /* 0x000fce0008000f00 */
.L_x_161:
[----:B-1----:R1:W2:Y:S02]  /*92f0*/  SYNCS.PHASECHK.TRANS64.TRYWAIT P0, [R0+URZ], R3 ;  /* 0x00000003000075a7 */ /* 0x0022a400080011ff */
[----:B--2---:R-:W-:Y:S05]  /*9300*/  @!P0 NANOSLEEP.SYNCS 0x989680 ;  /* 0x009896800000895d */ /* 0x004fea0003900000 */
[----:B------:R-:W2:Y:S02]  /*9310*/  @!P0 SYNCS.PHASECHK.TRANS64 P0, [R0+URZ], R3 ;  /* 0x00000003000085a7 */ /* 0x000ea400080010ff */
[----:B--2---:R-:W-:Y:S05]  /*9320*/  @!P0 BRA `(.L_x_161) ;  /* 0xfffffffc00f08947 */ /* 0x004fea000383ffff */
[----:B------:R-:W-:Y:S05]  /*9330*/  BRA `(.L_x_162) ;  /* 0xffffff9c00947947 */ /* 0x000fea000383ffff */
.L_x_49:
[----:B------:R-:W-:-:S07]  /*9340*/  MOV R0, UR5 ;  /* 0x0000000500007c02 */ /* 0x000fce0008000f00 */
.L_x_163:
[----:B-1----:R1:W2:Y:S02]  /*9350*/  SYNCS.PHASECHK.TRANS64.TRYWAIT P0, [R0+URZ], R3 ;  /* 0x00000003000075a7 */ /* 0x0022a400080011ff */
[----:B--2---:R-:W-:Y:S05]  /*9360*/  @!P0 NANOSLEEP.SYNCS 0x989680 ;  /* 0x009896800000895d */ /* 0x004fea0003900000 */
[----:B------:R-:W2:Y:S02]  /*9370*/  @!P0 SYNCS.PHASECHK.TRANS64 P0, [R0+URZ], R3 ;  /* 0x00000003000085a7 */ /* 0x000ea400080010ff */
[----:B--2---:R-:W-:Y:S05]  /*9380*/  @!P0 BRA `(.L_x_163) ;  /* 0xfffffffc00f08947 */ /* 0x004fea000383ffff */
[----:B------:R-:W-:Y:S05]  /*9390*/  BRA `(.L_x_164) ;  /* 0xffffff9c00a47947 */ /* 0x000fea000383ffff */
.L_x_50:
[----:B------:R-:W-:-:S07]  /*93a0*/  MOV R0, UR5 ;  /* 0x0000000500007c02 */ /* 0x000fce0008000f00 */
.L_x_165:
[----:B-1----:R1:W2:Y:S02]  /*93b0*/  SYNCS.PHASECHK.TRANS64.TRYWAIT P0, [R0+URZ], R3 ;  /* 0x00000003000075a7 */ /* 0x0022a400080011ff */
[----:B--2---:R-:W-:Y:S05]  /*93c0*/  @!P0 NANOSLEEP.SYNCS 0x989680 ;  /* 0x009896800000895d */ /* 0x004fea0003900000 */
[----:B------:R-:W2:Y:S02]  /*93d0*/  @!P0 SYNCS.PHASECHK.TRANS64 P0, [R0+URZ], R3 ;  /* 0x00000003000085a7 */ /* 0x000ea400080010ff */
[----:B--2---:R-:W-:Y:S05]  /*93e0*/  @!P0 BRA `(.L_x_165) ;  /* 0xfffffffc00f08947 */ /* 0x004fea000383ffff */
[----:B------:R-:W-:Y:S05]  /*93f0*/  BRA `(.L_x_166) ;  /* 0xffffff9c00b47947 */ /* 0x000fea000383ffff */
.L_x_51:
[----:B------:R-:W-:-:S07]  /*9400*/  MOV R0, UR5 ;  /* 0x0000000500007c02 */ /* 0x000fce0008000f00 */
.L_x_167:
[----:B-1----:R1:W2:Y:S02]  /*9410*/  SYNCS.PHASECHK.TRANS64.TRYWAIT P0, [R0+URZ], R3 ;  /* 0x00000003000075a7 */ /* 0x0022a400080011ff */
[----:B--2---:R-:W-:Y:S05]  /*9420*/  @!P0 NANOSLEEP.SYNCS 0x989680 ;  /* 0x009896800000895d */ /* 0x004fea0003900000 */
[----:B------:R-:W2:Y:S02]  /*9430*/  @!P0 SYNCS.PHASECHK.TRANS64 P0, [R0+URZ], R3 ;  /* 0x00000003000085a7 */ /* 0x000ea400080010ff */
[----:B--2---:R-:W-:Y:S05]  /*9440*/  @!P0 BRA `(.L_x_167) ;  /* 0xfffffffc00f08947 */ /* 0x004fea000383ffff */
[----:B------:R-:W-:Y:S05]  /*9450*/  BRA `(.L_x_168) ;  /* 0xffffff9c00c47947 */ /* 0x000fea000383ffff */
.L_x_52:
[----:B------:R-:W-:-:S07]  /*9460*/  MOV R0, UR5 ;  /* 0x0000000500007c02 */ /* 0x000fce0008000f00 */
.L_x_169:
[----:B-1----:R1:W2:Y:S02]  /*9470*/  SYNCS.PHASECHK.TRANS64.TRYWAIT P0, [R0+URZ], R3 ;  /* 0x00000003000075a7 */ /* 0x0022a400080011ff */
[----:B--2---:R-:W-:Y:S05]  /*9480*/  @!P0 NANOSLEEP.SYNCS 0x989680 ;  /* 0x009896800000895d */ /* 0x004fea0003900000 */
[----:B------:R-:W2:Y:S02]  /*9490*/  @!P0 SYNCS.PHASECHK.TRANS64 P0, [R0+URZ], R3 ;  /* 0x00000003000085a7 */ /* 0x000ea400080010ff */
[----:B--2---:R-:W-:Y:S05]  /*94a0*/  @!P0 BRA `(.L_x_169) ;  /* 0xfffffffc00f08947 */ /* 0x004fea000383ffff */
[----:B------:R-:W-:Y:S05]  /*94b0*/  BRA `(.L_x_170) ;  /* 0xffffff9c00d47947 */ /* 0x000fea000383ffff */
.L_x_53:
[----:B------:R-:W-:-:S07]  /*94c0*/  MOV R0, UR5 ;  /* 0x0000000500007c02 */ /* 0x000fce0008000f00 */
.L_x_171:
[----:B-1----:R1:W2:Y:S02]  /*94d0*/  SYNCS.PHASECHK.TRANS64.TRYWAIT P0, [R0+URZ], R3 ;  /* 0x00000003000075a7 */ /* 0x0022a400080011ff */
[----:B--2---:R-:W-:Y:S05]  /*94e0*/  @!P0 NANOSLEEP.SYNCS 0x989680 ;  /* 0x009896800000895d */ /* 0x004fea0003900000 */
[----:B------:R-:W2:Y:S02]  /*94f0*/  @!P0 SYNCS.PHASECHK.TRANS64 P0, [R0+URZ], R3 ;  /* 0x00000003000085a7 */ /* 0x000ea400080010ff */
[----:B--2---:R-:W-:Y:S05]  /*9500*/  @!P0 BRA `(.L_x_171) ;  /* 0xfffffffc00f08947 */ /* 0x004fea000383ffff */
[----:B------:R-:W-:Y:S05]  /*9510*/  BRA `(.L_x_172) ;  /* 0xffffff9c00e47947 */ /* 0x000fea000383ffff */
.L_x_54:
[----:B------:R-:W-:-:S07]  /*9520*/  MOV R0, UR5 ;  /* 0x0000000500007c02 */ /* 0x000fce0008000f00 */
.L_x_173:
[----:B-1----:R1:W2:Y:S02]  /*9530*/  SYNCS.PHASECHK.TRANS64.TRYWAIT P0, [R0+URZ], R3 ;  /* 0x00000003000075a7 */ /* 0x0022a400080011ff */
[----:B--2---:R-:W-:Y:S05]  /*9540*/  @!P0 NANOSLEEP.SYNCS 0x989680 ;  /* 0x009896800000895d */ /* 0x004fea0003900000 */
[----:B------:R-:W2:Y:S02]  /*9550*/  @!P0 SYNCS.PHASECHK.TRANS64 P0, [R0+URZ], R3 ;  /* 0x00000003000085a7 */ /* 0x000ea400080010ff */
[----:B--2---:R-:W-:Y:S05]  /*9560*/  @!P0 BRA `(.L_x_173) ;  /* 0xfffffffc00f08947 */ /* 0x004fea000383ffff */
[----:B------:R-:W-:Y:S05]  /*9570*/  BRA `(.L_x_174) ;  /* 0xffffff9c00f47947 */ /* 0x000fea000383ffff */
.L_x_55:
[----:B------:R-:W-:-:S07]  /*9580*/  MOV R0, UR5 ;  /* 0x0000000500007c02 */ /* 0x000fce0008000f00 */
.L_x_175:
[----:B-1----:R1:W2:Y:S02]  /*9590*/  SYNCS.PHASECHK.TRANS64.TRYWAIT P0, [R0+URZ], R3 ;  /* 0x00000003000075a7 */ /* 0x0022a400080011ff */
[----:B--2---:R-:W-:Y:S05]  /*95a0*/  @!P0 NANOSLEEP.SYNCS 0x989680 ;  /* 0x009896800000895d */ /* 0x004fea0003900000 */
[----:B------:R-:W2:Y:S02]  /*95b0*/  @!P0 SYNCS.PHASECHK.TRANS64 P0, [R0+URZ], R3 ;  /* 0x00000003000085a7 */ /* 0x000ea400080010ff */
[----:B--2---:R-:W-:Y:S05]  /*95c0*/  @!P0 BRA `(.L_x_175) ;  /* 0xfffffffc00f08947 */ /* 0x004fea000383ffff */
[----:B------:R-:W-:Y:S05]  /*95d0*/  BRA `(.L_x_176) ;  /* 0xffffffa000047947 */ /* 0x000fea000383ffff */
.L_x_56:
[----:B------:R-:W-:-:S07]  /*95e0*/  MOV R0, UR5 ;  /* 0x0000000500007c02 */ /* 0x000fce0008000f00 */
.L_x_177:
[----:B-1----:R1:W2:Y:S02]  /*95f0*/  SYNCS.PHASECHK.TRANS64.TRYWAIT P0, [R0+URZ], R3 ;  /* 0x00000003000075a7 */ /* 0x0022a400080011ff */
[----:B--2---:R-:W-:Y:S05]  /*9600*/  @!P0 NANOSLEEP.SYNCS 0x989680 ;  /* 0x009896800000895d */ /* 0x004fea0003900000 */
[----:B------:R-:W2:Y:S02]  /*9610*/  @!P0 SYNCS.PHASECHK.TRANS64 P0, [R0+URZ], R3 ;  /* 0x00000003000085a7 */ /* 0x000ea400080010ff */
[----:B--2---:R-:W-:Y:S05]  /*9620*/  @!P0 BRA `(.L_x_177) ;  /* 0xfffffffc00f08947 */ /* 0x004fea000383ffff */
[----:B------:R-:W-:Y:S05]  /*9630*/  BRA `(.L_x_178) ;  /* 0xffffffa000147947 */ /* 0x000fea000383ffff */
.L_x_57:
[----:B------:R-:W-:-:S07]  /*9640*/  MOV R0, UR5 ;  /* 0x0000000500007c02 */ /* 0x000fce0008000f00 */
.L_x_179:
[----:B-1----:R1:W2:Y:S02]  /*9650*/  SYNCS.PHASECHK.TRANS64.TRYWAIT P0, [R0+URZ], R3 ;  /* 0x00000003000075a7 */ /* 0x0022a400080011ff */
[----:B--2---:R-:W-:Y:S05]  /*9660*/  @!P0 NANOSLEEP.SYNCS 0x989680 ;  /* 0x009896800000895d */ /* 0x004fea0003900000 */
[----:B------:R-:W2:Y:S02]  /*9670*/  @!P0 SYNCS.PHASECHK.TRANS64 P0, [R0+URZ], R3 ;  /* 0x00000003000085a7 */ /* 0x000ea400080010ff */
[----:B--2---:R-:W-:Y:S05]  /*9680*/  @!P0 BRA `(.L_x_179) ;  /* 0xfffffffc00f08947 */ /* 0x004fea000383ffff */
[----:B------:R-:W-:Y:S05]  /*9690*/  BRA `(.L_x_180) ;  /* 0xffffffa000247947 */ /* 0x000fea000383ffff */
.L_x_58:
[----:B------:R-:W-:-:S07]  /*96a0*/  MOV R0, UR5 ;  /* 0x0000000500007c02 */ /* 0x000fce0008000f00 */
.L_x_181:
[----:B-1----:R1:W2:Y:S02]  /*96b0*/  SYNCS.PHASECHK.TRANS64.TRYWAIT P0, [R0+URZ], R3 ;  /* 0x00000003000075a7 */ /* 0x0022a400080011ff */
[----:B--2---:R-:W-:Y:S05]  /*96c0*/  @!P0 NANOSLEEP.SYNCS 0x989680 ;  /* 0x009896800000895d */ /* 0x004fea0003900000 */
[----:B------:R-:W2:Y:S02]  /*96d0*/  @!P0 SYNCS.PHASECHK.TRANS64 P0, [R0+URZ], R3 ;  /* 0x00000003000085a7 */ /* 0x000ea400080010ff */
[----:B--2---:R-:W-:Y:S05]  /*96e0*/  @!P0 BRA `(.L_x_181) ;  /* 0xfffffffc00f08947 */ /* 0x004fea000383ffff */
[----:B------:R-:W-:Y:S05]  /*96f0*/  BRA `(.L_x_182) ;  /* 0xffffffa000347947 */ /* 0x000fea000383ffff */
.L_x_59:
[----:B------:R-:W-:-:S07]  /*9700*/  MOV R0, UR5 ;  /* 0x0000000500007c02 */ /* 0x000fce0008000f00 */
.L_x_183:
[----:B-1----:R1:W2:Y:S02]  /*9710*/  SYNCS.PHASECHK.TRANS64.TRYWAIT P0, [R0+URZ], R3 ;  /* 0x00000003000075a7 */ /* 0x0022a400080011ff */
[----:B--2---:R-:W-:Y:S05]  /*9720*/  @!P0 NANOSLEEP.SYNCS 0x989680 ;  /* 0x009896800000895d */ /* 0x004fea0003900000 */
[----:B------:R-:W2:Y:S02]  /*9730*/  @!P0 SYNCS.PHASECHK.TRANS64 P0, [R0+URZ], R3 ;  /* 0x00000003000085a7 */ /* 0x000ea400080010ff */
[----:B--2---:R-:W-:Y:S05]  /*9740*/  @!P0 BRA `(.L_x_183) ;  /* 0xfffffffc00f08947 */ /* 0x004fea000383ffff */
[----:B------:R-:W-:Y:S05]  /*9750*/  BRA `(.L_x_184) ;  /* 0xffffffa000447947 */ /* 0x000fea000383ffff */
.L_x_62:
[----:B------:R-:W-:-:S07]  /*9760*/  MOV R4, UR4 ;  /* 0x0000000400047c02 */ /* 0x000fce0008000f00 */
.L_x_185:
[----:B--2---:R2:W3:Y:S02]  /*9770*/  SYNCS.PHASECHK.TRANS64.TRYWAIT P1, [R4+URZ+0x188], R7 ;  /* 0x00018807040075a7 */ /* 0x0044e400080211ff */
[----:B---3--:R-:W-:Y:S05]  /*9780*/  @!P1 NANOSLEEP.SYNCS 0x989680 ;  /* 0x009896800000995d */ /* 0x008fea0003900000 */
[----:B------:R-:W3:Y:S02]  /*9790*/  @!P1 SYNCS.PHASECHK.TRANS64 P1, [R4+URZ+0x188], R7 ;  /* 0x00018807040095a7 */ /* 0x000ee400080210ff */
[----:B---3--:R-:W-:Y:S05]  /*97a0*/  @!P1 BRA `(.L_x_185) ;  /* 0xfffffffc00f09947 */ /* 0x008fea000383ffff */
[----:B------:R-:W-:Y:S05]  /*97b0*/  BRA `(.L_x_186) ;  /* 0xffffffa000b47947 */ /* 0x000fea000383ffff */
.L_x_63:
[----:B--2---:R-:W-:-:S07]  /*97c0*/  MOV R4, UR4 ;  /* 0x0000000400047c02 */ /* 0x004fce0008000f00 */
.L_x_187:
[----:B--2---:R2:W3:Y:S02]  /*97d0*/  SYNCS.PHASECHK.TRANS64.TRYWAIT P1, [R4+URZ+0x180], R5 ;  /* 0x00018005040075a7 */ /* 0x0044e400080211ff */
[----:B---3--:R-:W-:Y:S05]  /*97e0*/  @!P1 NANOSLEEP.SYNCS 0x989680 ;  /* 0x009896800000995d */ /* 0x008fea0003900000 */
[----:B------:R-:W3:Y:S02]  /*97f0*/  @!P1 SYNCS.PHASECHK.TRANS64 P1, [R4+URZ+0x180], R5 ;  /* 0x00018005040095a7 */ /* 0x000ee400080210ff */
[----:B---3--:R-:W-:Y:S05]  /*9800*/  @!P1 BRA `(.L_x_187) ;  /* 0xfffffffc00f09947 */ /* 0x008fea000383ffff */
[----:B------:R-:W-:Y:S05]  /*9810*/  BRA `(.L_x_188) ;  /* 0xffffffa000bc7947 */ /* 0x000fea000383ffff */
.L_x_73:
[----:B--2---:R-:W-:-:S04]  /*9820*/  MOV R5, UR5 ;  /* 0x0000000500057c02 */ /* 0x004fc80008000f00 */
[----:B------:R2:W3:Y:S03]  /*9830*/  SYNCS.PHASECHK.TRANS64.TRYWAIT P0, [R5+URZ+0x8], R6 ;  /* 0x00000806050075a7 */ /* 0x0004e600080011ff */
[----:B---3--:R-:W-:Y:S05]  /*9840*/  @!P0 NANOSLEEP.SYNCS 0x989680 ;  /* 0x009896800000895d */ /* 0x008fea0003900000 */
[----:B------:R-:W3:Y:S02]  /*9850*/  @!P0 SYNCS.PHASECHK.TRANS64 P0, [R5+URZ+0x8], R6 ;  /* 0x00000806050085a7 */ /* 0x000ee400080010ff */
[----:B---3--:R-:W-:Y:S05]  /*9860*/  @!P0 BRA `(.L_x_73) ;  /* 0xfffffffc00ec8947 */ /* 0x008fea000383ffff */
[----:B------:R-:W-:Y:S05]  /*9870*/  BRA `(.L_x_72) ;  /* 0xffffffa400887947 */ /* 0x000fea000383ffff */
.L_x_75:
[----:B------:R-:W-:Y:S01]  /*9880*/  BSSY B0, `(.L_x_189) ;  /* 0x0000006000007945 */ /* 0x000fe20003800000 */
[----:B------:R-:W-:-:S07]  /*9890*/  MOV R15, 0xffffffff ;  /* 0xffffffff000f7802 */ /* 0x000fce0000000f00 */
[----:B-12--5:R-:W-:Y:S05]  /*98a0*/  WARPSYNC.COLLECTIVE R15, `(.L_x_190) ;  /* 0x000000000f0c7348 */ /* 0x026fea0003c00000 */
[----:B------:R-:W-:Y:S02]  /*98b0*/  ELECT P6, UR79, PT ;  /* 0x00000000004f782f */ /* 0x000fe400038c0000 */
[----:B------:R-:W-:Y:S01]  /*98c0*/  MOV R14, UR79 ;  /* 0x0000004f000e7c02 */ /* 0x000fe20008000f00 */
[----:B-12--5:R-:W-:Y:S10]  /*98d0*/  ENDCOLLECTIVE ;  /* 0x000000000000791b */ /* 0x026ff40003800000 */
.L_x_190:
[----:B------:R-:W-:Y:S05]  /*98e0*/  BSYNC B0 ;  /* 0x0000000000007941 */ /* 0x000fea0003800000 */
.L_x_189:
[----:B------:R-:W-:Y:S05]  /*98f0*/  BRA `(.L_x_191) ;  /* 0xffffffa400b87947 */ /* 0x000fea000383ffff */
.L_x_77:
[----:B--2---:R-:W-:-:S04]  /*9900*/  MOV R3, UR5 ;  /* 0x0000000500037c02 */ /* 0x004fc80008000f00 */
[----:B------:R2:W3:Y:S03]  /*9910*/  SYNCS.PHASECHK.TRANS64.TRYWAIT P0, [R3+URZ+0x8], R4 ;  /* 0x00000804030075a7 */ /* 0x0004e600080011ff */
[----:B---3--:R-:W-:Y:S05]  /*9920*/  @!P0 NANOSLEEP.SYNCS 0x989680 ;  /* 0x009896800000895d */ /* 0x008fea0003900000 */
[----:B------:R-:W3:Y:S02]  /*9930*/  @!P0 SYNCS.PHASECHK.TRANS64 P0, [R3+URZ+0x8], R4 ;  /* 0x00000804030085a7 */ /* 0x000ee400080010ff */
[----:B---3--:R-:W-:Y:S05]  /*9940*/  @!P0 BRA `(.L_x_77) ;  /* 0xfffffffc00ec8947 */ /* 0x008fea000383ffff */
[----:B------:R-:W-:Y:S05]  /*9950*/  BRA `(.L_x_76) ;  /* 0xffffffa400bc7947 */ /* 0x000fea000383ffff */
.L_x_78:
[----:B------:R-:W-:-:S07]  /*9960*/  MOV R4, UR17 ;  /* 0x0000001100047c02 */ /* 0x000fce0008000f00 */
.L_x_192:
[----:B-1----:R1:W2:Y:S02]  /*9970*/  SYNCS.PHASECHK.TRANS64.TRYWAIT P0, [R4+URZ+0x180], R5 ;  /* 0x00018005040075a7 */ /* 0x0022a400080011ff */
[----:B--2---:R-:W-:Y:S05]  /*9980*/  @!P0 NANOSLEEP.SYNCS 0x989680 ;  /* 0x009896800000895d */ /* 0x004fea0003900000 */
[----:B------:R-:W2:Y:S02]  /*9990*/  @!P0 SYNCS.PHASECHK.TRANS64 P0, [R4+URZ+0x180], R5 ;  /* 0x00018005040085a7 */ /* 0x000ea400080010ff */
[----:B--2---:R-:W-:Y:S05]  /*99a0*/  @!P0 BRA `(.L_x_192) ;  /* 0xfffffffc00f08947 */ /* 0x004fea000383ffff */
[----:B------:R-:W-:Y:S05]  /*99b0*/  BRA `(.L_x_193) ;  /* 0xffffffa800a47947 */ /* 0x000fea000383ffff */
.L_x_80:
[----:B------:R-:W-:-:S07]  /*99c0*/  MOV R4, UR22 ;  /* 0x0000001600047c02 */ /* 0x000fce0008000f00 */
.L_x_194:
[----:B-1----:R1:W2:Y:S02]  /*99d0*/  SYNCS.PHASECHK.TRANS64.TRYWAIT P0, [R4+URZ+0x1a0], R5 ;  /* 0x0001a005040075a7 */ /* 0x0022a400080011ff */
[----:B--2---:R-:W-:Y:S05]  /*99e0*/  @!P0 NANOSLEEP.SYNCS 0x989680 ;  /* 0x009896800000895d */ /* 0x004fea0003900000 */
[----:B------:R-:W2:Y:S02]  /*99f0*/  @!P0 SYNCS.PHASECHK.TRANS64 P0, [R4+URZ+0x1a0], R5 ;  /* 0x0001a005040085a7 */ /* 0x000ea400080010ff */
[----:B--2---:R-:W-:Y:S05]  /*9a00*/  @!P0 BRA `(.L_x_194) ;  /* 0xfffffffc00f08947 */ /* 0x004fea000383ffff */
[----:B------:R-:W-:Y:S05]  /*9a10*/  BRA `(.L_x_79) ;  /* 0xffffffa800c47947 */ /* 0x000fea000383ffff */
.L_x_84:
[----:B-1----:R-:W-:Y:S07]  /*9a20*/  MOV R4, UR10 ;  /* 0x0000000a00047c02 */ /* 0x002fee0008000f00 */
.L_x_195:
[----:B-1----:R1:W2:Y:S02]  /*9a30*/  SYNCS.PHASECHK.TRANS64.TRYWAIT P0, [R4+URZ], R7 ;  /* 0x00000007040075a7 */ /* 0x0022a400080011ff */
[----:B--2---:R-:W-:Y:S05]  /*9a40*/  @!P0 NANOSLEEP.SYNCS 0x989680 ;  /* 0x009896800000895d */ /* 0x004fea0003900000 */
[----:B------:R-:W2:Y:S02]  /*9a50*/  @!P0 SYNCS.PHASECHK.TRANS64 P0, [R4+URZ], R7 ;  /* 0x00000007040085a7 */ /* 0x000ea400080010ff */
[----:B--2---:R-:W-:Y:S05]  /*9a60*/  @!P0 BRA `(.L_x_195) ;  /* 0xfffffffc00f08947 */ /* 0x004fea000383ffff */
[----:B------:R-:W-:Y:S05]  /*9a70*/  BRA `(.L_x_83) ;  /* 0xffffffa800e87947 */ /* 0x000fea000383ffff */
.L_x_88:
[----:B--2---:R-:W-:-:S07]  /*9a80*/  MOV R0, UR4 ;  /* 0x0000000400007c02 */ /* 0x004fce0008000f00 */
.L_x_196:
[----:B-1----:R1:W2:Y:S02]  /*9a90*/  SYNCS.PHASECHK.TRANS64.TRYWAIT P0, [R0+URZ], R5 ;  /* 0x00000005000075a7 */ /* 0x0022a400080011ff */
[----:B--2---:R-:W-:Y:S05]  /*9aa0*/  @!P0 NANOSLEEP.SYNCS 0x989680 ;  /* 0x009896800000895d */ /* 0x004fea0003900000 */
[----:B------:R-:W2:Y:S02]  /*9ab0*/  @!P0 SYNCS.PHASECHK.TRANS64 P0, [R0+URZ], R5 ;  /* 0x00000005000085a7 */ /* 0x000ea400080010ff */
[----:B--2---:R-:W-:Y:S05]  /*9ac0*/  @!P0 BRA `(.L_x_196) ;  /* 0xfffffffc00f08947 */ /* 0x004fea000383ffff */
[----:B------:R-:W-:Y:S05]  /*9ad0*/  BRA `(.L_x_197) ;  /* 0xffffffac00c07947 */ /* 0x000fea000383ffff */
.L_x_91:
[----:B------:R-:W-:-:S07]  /*9ae0*/  MOV R0, UR17 ;  /* 0x0000001100007c02 */ /* 0x000fce0008000f00 */
.L_x_198:
[----:B-1----:R1:W2:Y:S02]  /*9af0*/  SYNCS.PHASECHK.TRANS64.TRYWAIT P1, [R0+URZ+0x1b0], R5 ;  /* 0x0001b005000075a7 */ /* 0x0022a400080211ff */
[----:B--2---:R-:W-:Y:S05]  /*9b00*/  @!P1 NANOSLEEP.SYNCS 0x989680 ;  /* 0x009896800000995d */ /* 0x004fea0003900000 */
[----:B------:R-:W2:Y:S02]  /*9b10*/  @!P1 SYNCS.PHASECHK.TRANS64 P1, [R0+URZ+0x1b0], R5 ;  /* 0x0001b005000095a7 */ /* 0x000ea400080210ff */
[----:B--2---:R-:W-:Y:S05]  /*9b20*/  @!P1 BRA `(.L_x_198) ;  /* 0xfffffffc00f09947 */ /* 0x004fea000383ffff */
[----:B------:R-:W-:Y:S05]  /*9b30*/  BRA `(.L_x_199) ;  /* 0xffffffb0000c7947 */ /* 0x000fea000383ffff */
.L_x_96:
[----:B------:R-:W-:Y:S07]  /*9b40*/  MOV R0, UR24 ;  /* 0x0000001800007c02 */ /* 0x000fee0008000f00 */
.L_x_200:
[----:B--2---:R2:W4:Y:S02]  /*9b50*/  SYNCS.PHASECHK.TRANS64.TRYWAIT P0, [R0+URZ+0x180], R5 ;  /* 0x00018005000075a7 */ /* 0x00452400080011ff */
[----:B----4-:R-:W-:Y:S05]  /*9b60*/  @!P0 NANOSLEEP.SYNCS 0x989680 ;  /* 0x009896800000895d */ /* 0x010fea0003900000 */
[----:B------:R-:W4:Y:S02]  /*9b70*/  @!P0 SYNCS.PHASECHK.TRANS64 P0, [R0+URZ+0x180], R5 ;  /* 0x00018005000085a7 */ /* 0x000f2400080010ff */
[----:B----4-:R-:W-:Y:S05]  /*9b80*/  @!P0 BRA `(.L_x_200) ;  /* 0xfffffffc00f08947 */ /* 0x010fea000383ffff */
[----:B------:R-:W-:Y:S05]  /*9b90*/  BRA `(.L_x_201) ;  /* 0xffffffb400447947 */ /* 0x000fea000383ffff */
.L_x_99:
[----:B------:R-:W-:Y:S07]  /*9ba0*/  MOV R0, UR24 ;  /* 0x0000001800007c02 */ /* 0x000fee0008000f00 */
.L_x_202:
[----:B--2---:R2:W4:Y:S02]  /*9bb0*/  SYNCS.PHASECHK.TRANS64.TRYWAIT P2, [R0+URZ+0x178], R13 ;  /* 0x0001780d000075a7 */ /* 0x00452400080411ff */
[----:B----4-:R-:W-:Y:S05]  /*9bc0*/  @!P2 NANOSLEEP.SYNCS 0x989680 ;  /* 0x009896800000a95d */ /* 0x010fea0003900000 */
[----:B------:R-:W4:Y:S02]  /*9bd0*/  @!P2 SYNCS.PHASECHK.TRANS64 P2, [R0+URZ+0x178], R13 ;  /* 0x0001780d0000a5a7 */ /* 0x000f2400080410ff */
[----:B----4-:R-:W-:Y:S05]  /*9be0*/  @!P2 BRA `(.L_x_202) ;  /* 0xfffffffc00f0a947 */ /* 0x010fea000383ffff */
[----:B------:R-:W-:Y:S05]  /*9bf0*/  BRA `(.L_x_98) ;  /* 0xffffffb800a47947 */ /* 0x000fea000383ffff */
.L_x_102:
[----:B------:R-:W-:Y:S07]  /*9c00*/  MOV R0, UR4 ;  /* 0x0000000400007c02 */ /* 0x000fee0008000f00 */
.L_x_203:
[----:B--2---:R2:W3:Y:S02]  /*9c10*/  SYNCS.PHASECHK.TRANS64.TRYWAIT P1, [R0+URZ+0x158], R13 ;  /* 0x0001580d000075a7 */ /* 0x0044e400080211ff */
[----:B---3--:R-:W-:Y:S05]  /*9c20*/  @!P1 NANOSLEEP.SYNCS 0x989680 ;  /* 0x009896800000995d */ /* 0x008fea0003900000 */
[----:B------:R-:W3:Y:S02]  /*9c30*/  @!P1 SYNCS.PHASECHK.TRANS64 P1, [R0+URZ+0x158], R13 ;  /* 0x0001580d000095a7 */ /* 0x000ee400080210ff */
[----:B---3--:R-:W-:Y:S05]  /*9c40*/  @!P1 BRA `(.L_x_203) ;  /* 0xfffffffc00f09947 */ /* 0x008fea000383ffff */
[----:B------:R-:W-:Y:S05]  /*9c50*/  BRA `(.L_x_204) ;  /* 0xffffffbc003c7947 */ /* 0x000fea000383ffff */
.L_x_103:
[----:B------:R-:W-:Y:S07]  /*9c60*/  MOV R5, UR5 ;  /* 0x0000000500057c02 */ /* 0x000fee0008000f00 */
.L_x_205:
[----:B--2---:R2:W3:Y:S02]  /*9c70*/  SYNCS.PHASECHK.TRANS64.TRYWAIT P0, [R5+URZ+0x158], R12 ;  /* 0x0001580c050075a7 */ /* 0x0044e400080011ff */
[----:B---3--:R-:W-:Y:S05]  /*9c80*/  @!P0 NANOSLEEP.SYNCS 0x989680 ;  /* 0x009896800000895d */ /* 0x008fea0003900000 */
[----:B------:R-:W3:Y:S02]  /*9c90*/  @!P0 SYNCS.PHASECHK.TRANS64 P0, [R5+URZ+0x158], R12 ;  /* 0x0001580c050085a7 */ /* 0x000ee400080010ff */
[----:B---3--:R-:W-:Y:S05]  /*9ca0*/  @!P0 BRA `(.L_x_205) ;  /* 0xfffffffc00f08947 */ /* 0x008fea000383ffff */
[----:B------:R-:W-:Y:S05]  /*9cb0*/  BRA `(.L_x_206) ;  /* 0xffffffbc00a47947 */ /* 0x000fea000383ffff */
.L_x_105:
[----:B------:R-:W-:-:S07]  /*9cc0*/  MOV R0, UR4 ;  /* 0x0000000400007c02 */ /* 0x000fce0008000f00 */
.L_x_207:
[----:B--2---:R2:W3:Y:S02]  /*9cd0*/  SYNCS.PHASECHK.TRANS64.TRYWAIT P0, [R0+URZ], R3 ;  /* 0x00000003000075a7 */ /* 0x0044e400080011ff */
[----:B---3--:R-:W-:Y:S05]  /*9ce0*/  @!P0 NANOSLEEP.SYNCS 0x989680 ;  /* 0x009896800000895d */ /* 0x008fea0003900000 */
[----:B------:R-:W3:Y:S02]  /*9cf0*/  @!P0 SYNCS.PHASECHK.TRANS64 P0, [R0+URZ], R3 ;  /* 0x00000003000085a7 */ /* 0x000ee400080010ff */
[----:B---3--:R-:W-:Y:S05]  /*9d00*/  @!P0 BRA `(.L_x_207) ;  /* 0xfffffffc00f08947 */ /* 0x008fea000383ffff */
[----:B------:R-:W-:Y:S05]  /*9d10*/  BRA `(.L_x_208) ;  /* 0xffffffc000287947 */ /* 0x000fea000383ffff */
.L_x_106:
[----:B------:R-:W-:-:S07]  /*9d20*/  MOV R0, UR5 ;  /* 0x0000000500007c02 */ /* 0x000fce0008000f00 */
.L_x_209:
[----:B--2---:R2:W3:Y:S02]  /*9d30*/  SYNCS.PHASECHK.TRANS64.TRYWAIT P0, [R0+URZ], R3 ;  /* 0x00000003000075a7 */ /* 0x0044e400080011ff */
[----:B---3--:R-:W-:Y:S05]  /*9d40*/  @!P0 NANOSLEEP.SYNCS 0x989680 ;  /* 0x009896800000895d */ /* 0x008fea0003900000 */
[----:B------:R-:W3:Y:S02]  /*9d50*/  @!P0 SYNCS.PHASECHK.TRANS64 P0, [R0+URZ], R3 ;  /* 0x00000003000085a7 */ /* 0x000ee400080010ff */
[----:B---3--:R-:W-:Y:S05]  /*9d60*/  @!P0 BRA `(.L_x_209) ;  /* 0xfffffffc00f08947 */ /* 0x008fea000383ffff */
[----:B------:R-:W-:Y:S05]  /*9d70*/  BRA `(.L_x_210) ;  /* 0xffffffc000347947 */ /* 0x000fea000383ffff */
.L_x_108:
[----:B------:R-:W-:Y:S07]  /*9d80*/  MOV R0, UR49 ;  /* 0x0000003100007c02 */ /* 0x000fee0008000f00 */
.L_x_211:
[----:B-1----:R1:W2:Y:S02]  /*9d90*/  SYNCS.PHASECHK.TRANS64.TRYWAIT P0, [R0+URZ+0x180], R3 ;  /* 0x00018003000075a7 */ /* 0x0022a400080011ff */
[----:B--2---:R-:W-:Y:S05]  /*9da0*/  @!P0 NANOSLEEP.SYNCS 0x989680 ;  /* 0x009896800000895d */ /* 0x004fea0003900000 */
[----:B------:R-:W2:Y:S02]  /*9db0*/  @!P0 SYNCS.PHASECHK.TRANS64 P0, [R0+URZ+0x180], R3 ;  /* 0x00018003000085a7 */ /* 0x000ea400080010ff */
[----:B--2---:R-:W-:Y:S05]  /*9dc0*/  @!P0 BRA `(.L_x_211) ;  /* 0xfffffffc00f08947 */ /* 0x004fea000383ffff */
[----:B------:R-:W-:Y:S05]  /*9dd0*/  BRA `(.L_x_212) ;  /* 0xffffffc400247947 */ /* 0x000fea000383ffff */
.L_x_118:
[----:B-1----:R1:W3:Y:S02]  /*9de0*/  SYNCS.PHASECHK.TRANS64.TRYWAIT P1, [R0+URZ+0x140], R5 ;  /* 0x00014005000075a7 */ /* 0x0022e400080211ff */
[----:B---3--:R-:W-:Y:S05]  /*9df0*/  @!P1 NANOSLEEP.SYNCS 0x989680 ;  /* 0x009896800000995d */ /* 0x008fea0003900000 */
[----:B------:R-:W3:Y:S02]  /*9e00*/  @!P1 SYNCS.PHASECHK.TRANS64 P1, [R0+URZ+0x140], R5 ;  /* 0x00014005000095a7 */ /* 0x000ee400080210ff */
[----:B---3--:R-:W-:Y:S05]  /*9e10*/  @!P1 BRA `(.L_x_118) ;  /* 0xfffffffc00f09947 */ /* 0x008fea000383ffff */
[----:B------:R-:W-:Y:S05]  /*9e20*/  BRA `(.L_x_117) ;  /* 0xffffffd400187947 */ /* 0x000fea000383ffff */
.L_x_120:
[----:B-1----:R1:W4:Y:S02]  /*9e30*/  SYNCS.PHASECHK.TRANS64.TRYWAIT P0, [R108+URZ+0x190], R3 ;  /* 0x000190036c0075a7 */ /* 0x00232400080011ff */
[----:B----4-:R-:W-:Y:S05]  /*9e40*/  @!P0 NANOSLEEP.SYNCS 0x989680 ;  /* 0x009896800000895d */ /* 0x010fea0003900000 */
[----:B------:R-:W4:Y:S02]  /*9e50*/  @!P0 SYNCS.PHASECHK.TRANS64 P0, [R108+URZ+0x190], R3 ;  /* 0x000190036c0085a7 */ /* 0x000f2400080010ff */
[----:B----4-:R-:W-:Y:S05]  /*9e60*/  @!P0 BRA `(.L_x_120) ;  /* 0xfffffffc00f08947 */ /* 0x010fea000383ffff */
[----:B------:R-:W-:Y:S05]  /*9e70*/  BRA `(.L_x_119) ;  /* 0xffffffd400507947 */ /* 0x000fea000383ffff */
.L_x_131:
[----:B--2---:R2:W4:Y:S02]  /*9e80*/  SYNCS.PHASECHK.TRANS64.TRYWAIT P0, [R3+URZ+0x140], R46 ;  /* 0x0001402e030075a7 */ /* 0x00452400080011ff */
[----:B----4-:R-:W-:Y:S05]  /*9e90*/  @!P0 NANOSLEEP.SYNCS 0x989680 ;  /* 0x009896800000895d */ /* 0x010fea0003900000 */
[----:B------:R-:W4:Y:S02]  /*9ea0*/  @!P0 SYNCS.PHASECHK.TRANS64 P0, [R3+URZ+0x140], R46 ;  /* 0x0001402e030085a7 */ /* 0x000f2400080010ff */
[----:B----4-:R-:W-:Y:S05]  /*9eb0*/  @!P0 BRA `(.L_x_131) ;  /* 0xfffffffc00f08947 */ /* 0x010fea000383ffff */
[----:B------:R-:W-:Y:S05]  /*9ec0*/  BRA `(.L_x_130) ;  /* 0xffffffe000447947 */ /* 0x000fea000383ffff */
        .weak           $__internal_0_$__cuda_sm10x_tcgen05_guardrail_trap_col_being_dealloced_not_returned_by_alloc
        .type           $__internal_0_$__cuda_sm10x_tcgen05_guardrail_trap_col_being_dealloced_not_returned_by_alloc,@function
        .size           $__internal_0_$__cuda_sm10x_tcgen05_guardrail_trap_col_being_dealloced_not_returned_by_alloc,($__internal_1_$__cuda_sm10x_tcgen05_guardrail_trap_phase_invalid_during_alloc - $__internal_0_$__cuda_sm10x_tcgen05_guardrail_trap_col_being_dealloced_not_returned_by_alloc)
$__internal_0_$__cuda_sm10x_tcgen05_guardrail_trap_col_being_dealloced_not_returned_by_alloc:
[----:B------:R-:W-:Y:S05]  /*9ed0*/  BPT.TRAP 0x1 ;  /* 0x000000040000795c */ /* 0x000fea0000300000 */
[----:B------:R-:W-:-:S04]  /*9ee0*/  HFMA2 R3, -RZ, RZ, 0, 0 ;  /* 0x00000000ff037431 */ /* 0x000fc800000001ff */
[----:B------:R-:W-:Y:S05]  /*9ef0*/  RET.REL.NODEC R2 `(_ZN7cutlass13device_kernelINS_4conv6kernel13ConvUniversalINS1_16ConvProblemShapeILNS1_8OperatorE1ELi2EEENS1_10collective14CollectiveConvINS1_47MainloopSm100TmaUmmaWarpSpecializedImplicitGemmILS5_1ELi20ELi2ELi1ELi2EN4cute5tupleIJNSA_1CILi2EEENSC_ILi1EEESE_EEEEENSB_IJNSC_ILi256EEENSC_ILi64EEENSB_IJNSC_ILi32EEEEEEEEENS_10bfloat16_tESM_NSA_8TiledMMAINSA_8MMA_AtomIJNSA_26SM100_MMA_F16BF16_2x1SM_SSISM_SM_fLi256ELi64ELNSA_4UMMA5MajorE0ELSR_1ELNSQ_7ScaleInE0ELSS_0EEEEEENSA_6LayoutINSB_IJSE_SE_SE_EEENSB_IJNSC_ILi0EEESX_SX_EEEEENSB_IJNSA_10UnderscoreES10_S10_EEEEENS7_6detail27Sm100ImplicitGemmTileTraitsINSA_25SM100_TMA_2SM_LOAD_IM2COLENSA_14ComposedLayoutINSA_7SwizzleILi2ELi4ELi3EEENSA_18smem_ptr_flag_bitsILi16EEENSV_INSB_IJNSC_ILi8EEESJ_EEENSB_IJSJ_SE_EEEEEEEvEENS14_INSA_18SM100_TMA_2SM_LOADENS16_IS18_S1A_NSV_INSB_IJSJ_S1B_EEENSB_IJSE_SJ_EEEEEEEvEEEENS_8epilogue10collective18CollectiveEpilogueINS1O_23Sm100TmaWarpSpecializedILi3ELi2ELi32ELb1ELb0EEEJNSB_IJNSC_ILi128EEESI_SK_EEENSB_IJNSV_IS1T_SE_EENSV_ISJ_SE_EEEEESM_NSB_IJNSB_IJlllEEESE_SX_EEESM_S1Z_NS1O_6fusion15FusionCallbacksIS1S_NS20_17LinearCombinationISM_fSM_fLNS_15FloatRoundStyleE2EEES1U_S1X_JEEENSA_5SM1004TMEM4LOAD26SM100_TMEM_LOAD_32dp32b32xENSA_20SM90_TMA_LOAD_IM2COLES1F_NSA_39AutoVectorizingCopyWithAssumedAlignmentILi128EEENSA_21SM90_TMA_STORE_IM2COLES1F_S2C_S2C_EEEvvEEEEvNT_6ParamsE) ;  /* 0xffffff6002407950 */ /* 0x000fea0003c3ffff */
        .weak           $__internal_1_$__cuda_sm10x_tcgen05_guardrail_trap_phase_invalid_during_alloc
        .type           $__internal_1_$__cuda_sm10x_tcgen05_guardrail_trap_phase_invalid_during_alloc,@function
        .size           $__internal_1_$__cuda_sm10x_tcgen05_guardrail_trap_phase_invalid_during_alloc,($__internal_2_$__cuda_sm10x_tcgen05_guardrail_trap_unallocated_columns_being_dealloced - $__internal_1_$__cuda_sm10x_tcgen05_guardrail_trap_phase_invalid_during_alloc)
$__internal_1_$__cuda_sm10x_tcgen05_guardrail_trap_phase_invalid_during_alloc:
[----:B------:R-:W-:Y:S05]  /*9f00*/  BPT.TRAP 0x1 ;  /* 0x000000040000795c */ /* 0x000fea0000300000 */
[----:B------:R-:W-:-:S04]  /*9f10*/  MOV R5, 0x0 ;  /* 0x0000000000057802 */ /* 0x000fc80000000f00 */
[----:B------:R-:W-:Y:S05]  /*9f20*/  RET.REL.NODEC R4 `(_ZN7cutlass13device_kernelINS_4conv6kernel13ConvUniversalINS1_16ConvProblemShapeILNS1_8OperatorE1ELi2EEENS1_10collective14CollectiveConvINS1_47MainloopSm100TmaUmmaWarpSpecializedImplicitGemmILS5_1ELi20ELi2ELi1ELi2EN4cute5tupleIJNSA_1CILi2EEENSC_ILi1EEESE_EEEEENSB_IJNSC_ILi256EEENSC_ILi64EEENSB_IJNSC_ILi32EEEEEEEEENS_10bfloat16_tESM_NSA_8TiledMMAINSA_8MMA_AtomIJNSA_26SM100_MMA_F16BF16_2x1SM_SSISM_SM_fLi256ELi64ELNSA_4UMMA5MajorE0ELSR_1ELNSQ_7ScaleInE0ELSS_0EEEEEENSA_6LayoutINSB_IJSE_SE_SE_EEENSB_IJNSC_ILi0EEESX_SX_EEEEENSB_IJNSA_10UnderscoreES10_S10_EEEEENS7_6detail27Sm100ImplicitGemmTileTraitsINSA_25SM100_TMA_2SM_LOAD_IM2COLENSA_14ComposedLayoutINSA_7SwizzleILi2ELi4ELi3EEENSA_18smem_ptr_flag_bitsILi16EEENSV_INSB_IJNSC_ILi8EEESJ_EEENSB_IJSJ_SE_EEEEEEEvEENS14_INSA_18SM100_TMA_2SM_LOADENS16_IS18_S1A_NSV_INSB_IJSJ_S1B_EEENSB_IJSE_SJ_EEEEEEEvEEEENS_8epilogue10collective18CollectiveEpilogueINS1O_23Sm100TmaWarpSpecializedILi3ELi2ELi32ELb1ELb0EEEJNSB_IJNSC_ILi128EEESI_SK_EEENSB_IJNSV_IS1T_SE_EENSV_ISJ_SE_EEEEESM_NSB_IJNSB_IJlllEEESE_SX_EEESM_S1Z_NS1O_6fusion15FusionCallbacksIS1S_NS20_17LinearCombinationISM_fSM_fLNS_15FloatRoundStyleE2EEES1U_S1X_JEEENSA_5SM1004TMEM4LOAD26SM100_TMEM_LOAD_32dp32b32xENSA_20SM90_TMA_LOAD_IM2COLES1F_NSA_39AutoVectorizingCopyWithAssumedAlignmentILi128EEENSA_21SM90_TMA_STORE_IM2COLES1F_S2C_S2C_EEEvvEEEEvNT_6ParamsE) ;  /* 0xffffff6004347950 */ /* 0x000fea0003c3ffff */
        .weak           $__internal_2_$__cuda_sm10x_tcgen05_guardrail_trap_unallocated_columns_being_dealloced
        .type           $__internal_2_$__cuda_sm10x_tcgen05_guardrail_trap_unallocated_columns_being_dealloced,@function
        .size           $__internal_2_$__cuda_sm10x_tcgen05_guardrail_trap_unallocated_columns_being_dealloced,(.L_x_214 - $__internal_2_$__cuda_sm10x_tcgen05_guardrail_trap_unallocated_columns_being_dealloced)
$__internal_2_$__cuda_sm10x_tcgen05_guardrail_trap_unallocated_columns_being_dealloced:
[----:B------:R-:W-:Y:S05]  /*9f30*/  BPT.TRAP 0x1 ;  /* 0x000000040000795c */ /* 0x000fea0000300000 */
[----:B------:R-:W-:-:S04]  /*9f40*/  HFMA2 R3, -RZ, RZ, 0, 0 ;  /* 0x00000000ff037431 */ /* 0x000fc800000001ff */
[----:B------:R-:W-:Y:S05]  /*9f50*/  RET.REL.NODEC R2 `(_ZN7cutlass13device_kernelINS_4conv6kernel13ConvUniversalINS1_16ConvProblemShapeILNS1_8OperatorE1ELi2EEENS1_10collective14CollectiveConvINS1_47MainloopSm100TmaUmmaWarpSpecializedImplicitGemmILS5_1ELi20ELi2ELi1ELi2EN4cute5tupleIJNSA_1CILi2EEENSC_ILi1EEESE_EEEEENSB_IJNSC_ILi256EEENSC_ILi64EEENSB_IJNSC_ILi32EEEEEEEEENS_10bfloat16_tESM_NSA_8TiledMMAINSA_8MMA_AtomIJNSA_26SM100_MMA_F16BF16_2x1SM_SSISM_SM_fLi256ELi64ELNSA_4UMMA5MajorE0ELSR_1ELNSQ_7ScaleInE0ELSS_0EEEEEENSA_6LayoutINSB_IJSE_SE_SE_EEENSB_IJNSC_ILi0EEESX_SX_EEEEENSB_IJNSA_10UnderscoreES10_S10_EEEEENS7_6detail27Sm100ImplicitGemmTileTraitsINSA_25SM100_TMA_2SM_LOAD_IM2COLENSA_14ComposedLayoutINSA_7SwizzleILi2ELi4ELi3EEENSA_18smem_ptr_flag_bitsILi16EEENSV_INSB_IJNSC_ILi8EEESJ_EEENSB_IJSJ_SE_EEEEEEEvEENS14_INSA_18SM100_TMA_2SM_LOADENS16_IS18_S1A_NSV_INSB_IJSJ_S1B_EEENSB_IJSE_SJ_EEEEEEEvEEEENS_8epilogue10collective18CollectiveEpilogueINS1O_23Sm100TmaWarpSpecializedILi3ELi2ELi32ELb1ELb0EEEJNSB_IJNSC_ILi128EEESI_SK_EEENSB_IJNSV_IS1T_SE_EENSV_ISJ_SE_EEEEESM_NSB_IJNSB_IJlllEEESE_SX_EEESM_S1Z_NS1O_6fusion15FusionCallbacksIS1S_NS20_17LinearCombinationISM_fSM_fLNS_15FloatRoundStyleE2EEES1U_S1X_JEEENSA_5SM1004TMEM4LOAD26SM100_TMEM_LOAD_32dp32b32xENSA_20SM90_TMA_LOAD_IM2COLES1F_NSA_39AutoVectorizingCopyWithAssumedAlignmentILi128EEENSA_21SM90_TMA_STORE_IM2COLES1F_S2C_S2C_EEEvvEEEEvNT_6ParamsE) ;  /* 0xffffff6002287950 */ /* 0x000fea0003c3ffff */
.L_x_213:
[----:B------:R-:W-:-:S00]  /*9f60*/  BRA `(.L_x_213) ;  /* 0xfffffffc00fc7947 */ /* 0x000fc0000383ffff */
[----:B------:R-:W-:-:S00]  /*9f70*/  NOP ;  /* 0x0000000000007918 */ /* 0x000fc00000000000 */
        /* <DEDUP_REMOVED lines=8> */
.L_x_214:


//--------------------- .nv.global.init           --------------------------
	.section	.nv.global.init,"aw",@progbits
.nv.global.init:
	.type		$str$29,@object
	.size		$str$29,($str$30 - $str$29)
$str$29:
        /*0000*/ 	.byte	0x28, 0x61, 0x64, 0x64, 0x72, 0x65, 0x73, 0x73, 0x20, 0x26, 0x20, 0x6d, 0x61, 0x73, 0x6b, 0x29
        /*0010*/ 	.byte	0x20, 0x3d, 0x3d, 0x20, 0x30, 0x00
	.type		$str$30,@object
	.size		$str$30,($str$28 - $str$30)
$str$30:
        /*0016*/ 	.byte	0x2f, 0x74, 0x6d, 0x70, 0x2f, 0x63, 0x75, 0x74, 0x6c, 0x61, 0x73, 0x73, 0x5f, 0x73, 0x77, 0x65
        /*0026*/ 	.byte	0x65, 0x70, 0x5f, 0x73, 0x72, 0x63, 0x2f, 0x69, 0x6e, 0x63, 0x6c, 0x75, 0x64, 0x65, 0x2f, 0x63
        /*0036*/ 	.byte	0x75, 0x74, 0x65, 0x2f, 0x70, 0x6f, 0x69, 0x6e, 0x74, 0x65, 0x72, 0x5f, 0x66, 0x6c, 0x61, 0x67
        /*0046*/ 	.byte	0x67, 0x65, 0x64, 0x2e, 0x68, 0x70, 0x70, 0x00
	.type		$str$28,@object
	.size		$str$28,($str$27 - $str$28)
$str$28:
        /*004e*/ 	.byte	0x2f, 0x74, 0x6d, 0x70, 0x2f, 0x63, 0x75, 0x74, 0x6c, 0x61, 0x73, 0x73, 0x5f, 0x73, 0x77, 0x65
        /*005e*/ 	.byte	0x65, 0x70, 0x5f, 0x73, 0x72, 0x63, 0x2f, 0x69, 0x6e, 0x63, 0x6c, 0x75, 0x64, 0x65, 0x2f, 0x63
        /*006e*/ 	.byte	0x75, 0x74, 0x65, 0x2f, 0x61, 0x74, 0x6f, 0x6d, 0x2f, 0x63, 0x6f, 0x70, 0x79, 0x5f, 0x74, 0x72
        /*007e*/ 	.byte	0x61, 0x69, 0x74, 0x73, 0x5f, 0x73, 0x6d, 0x31, 0x30, 0x30, 0x2e, 0x68, 0x70, 0x70, 0x00
	.type		$str$27,@object
	.size		$str$27,(__unnamed_1 - $str$27)
$str$27:
        /*008d*/ 	.byte	0x28, 0x28, 0x75, 0x69, 0x6e, 0x74, 0x33, 0x32, 0x5f, 0x74, 0x28, 0x74, 0x68, 0x72, 0x65, 0x61
        /*009d*/ 	.byte	0x64, 0x49, 0x64, 0x78, 0x2e, 0x78, 0x29, 0x20, 0x2f, 0x20, 0x33, 0x32, 0x29, 0x20, 0x25, 0x20
        /*00ad*/ 	.byte	0x34, 0x29, 0x20, 0x3d, 0x3d, 0x20, 0x28, 0x28, 0x28, 0x74, 0x6d, 0x65, 0x6d, 0x5f, 0x61, 0x64
        /*00bd*/ 	.byte	0x64, 0x72, 0x20, 0x3e, 0x3e, 0x20, 0x31, 0x36, 0x29, 0x20, 0x2f, 0x20, 0x33, 0x32, 0x29, 0x20
        /*00cd*/ 	.byte	0x25, 0x20, 0x34, 0x29, 0x00
	.type		__unnamed_1,@object
	.size		__unnamed_1,(__unnamed_2 - __unnamed_1)
__unnamed_1:
        /*00d2*/ 	.byte	0x61, 0x75, 0x74, 0x6f, 0x20, 0x63, 0x75, 0x74, 0x65, 0x3a, 0x3a, 0x61, 0x73, 0x5f, 0x70, 0x6f
        /* <DEDUP_REMOVED lines=24> */
        /*0262*/ 	.byte	0x34, 0x30, 0x39, 0x36, 0x3e, 0x3e, 0x3e, 0x3e, 0x5d, 0x00
	.type		__unnamed_2,@object
	.size		__unnamed_2,(.L_2 - __unnamed_2)
__unnamed_2:
        /* <DEDUP_REMOVED lines=42> */
        /*050c*/ 	.byte	0x3e, 0x3e, 0x5d, 0x00
.L_2:


//--------------------- .nv.shared._ZN7cutlass13device_kernelINS_4conv6kernel13ConvUniversalINS1_16ConvProblemShapeILNS1_8OperatorE1ELi2EEENS1_10collective14CollectiveConvINS1_47MainloopSm100TmaUmmaWarpSpecializedImplicitGemmILS5_1ELi20ELi2ELi1ELi2EN4cute5tupleIJNSA_1CILi2EEENSC_ILi1EEESE_EEEEENSB_IJNSC_ILi256EEENSC_ILi64EEENSB_IJNSC_ILi32EEEEEEEEENS_10bfloat16_tESM_NSA_8TiledMMAINSA_8MMA_AtomIJNSA_26SM100_MMA_F16BF16_2x1SM_SSISM_SM_fLi256ELi64ELNSA_4UMMA5MajorE0ELSR_1ELNSQ_7ScaleInE0ELSS_0EEEEEENSA_6LayoutINSB_IJSE_SE_SE_EEENSB_IJNSC_ILi0EEESX_SX_EEEEENSB_IJNSA_10UnderscoreES10_S10_EEEEENS7_6detail27Sm100ImplicitGemmTileTraitsINSA_25SM100_TMA_2SM_LOAD_IM2COLENSA_14ComposedLayoutINSA_7SwizzleILi2ELi4ELi3EEENSA_18smem_ptr_flag_bitsILi16EEENSV_INSB_IJNSC_ILi8EEESJ_EEENSB_IJSJ_SE_EEEEEEEvEENS14_INSA_18SM100_TMA_2SM_LOADENS16_IS18_S1A_NSV_INSB_IJSJ_S1B_EEENSB_IJSE_SJ_EEEEEEEvEEEENS_8epilogue10collective18CollectiveEpilogueINS1O_23Sm100TmaWarpSpecializedILi3ELi2ELi32ELb1ELb0EEEJNSB_IJNSC_ILi128EEESI_SK_EEENSB_IJNSV_IS1T_SE_EENSV_ISJ_SE_EEEEESM_NSB_IJNSB_IJlllEEESE_SX_EEESM_S1Z_NS1O_6fusion15FusionCallbacksIS1S_NS20_17LinearCombinationISM_fSM_fLNS_15FloatRoundStyleE2EEES1U_S1X_JEEENSA_5SM1004TMEM4LOAD26SM100_TMEM_LOAD_32dp32b32xENSA_20SM90_TMA_LOAD_IM2COLES1F_NSA_39AutoVectorizingCopyWithAssumedAlignmentILi128EEENSA_21SM90_TMA_STORE_IM2COLES1F_S2C_S2C_EEEvvEEEEvNT_6ParamsE --------------------------
	.section	.nv.shared._ZN7cutlass13device_kernelINS_4conv6kernel13ConvUniversalINS1_16ConvProblemShapeILNS1_8OperatorE1ELi2EEENS1_10collective14CollectiveConvINS1_47MainloopSm100TmaUmmaWarpSpecializedImplicitGemmILS5_1ELi20ELi2ELi1ELi2EN4cute5tupleIJNSA_1CILi2EEENSC_ILi1EEESE_EEEEENSB_IJNSC_ILi256EEENSC_ILi64EEENSB_IJNSC_ILi32EEEEEEEEENS_10bfloat16_tESM_NSA_8TiledMMAINSA_8MMA_AtomIJNSA_26SM100_MMA_F16BF16_2x1SM_SSISM_SM_fLi256ELi64ELNSA_4UMMA5MajorE0ELSR_1ELNSQ_7ScaleInE0ELSS_0EEEEEENSA_6LayoutINSB_IJSE_SE_SE_EEENSB_IJNSC_ILi0EEESX_SX_EEEEENSB_IJNSA_10UnderscoreES10_S10_EEEEENS7_6detail27Sm100ImplicitGemmTileTraitsINSA_25SM100_TMA_2SM_LOAD_IM2COLENSA_14ComposedLayoutINSA_7SwizzleILi2ELi4ELi3EEENSA_18smem_ptr_flag_bitsILi16EEENSV_INSB_IJNSC_ILi8EEESJ_EEENSB_IJSJ_SE_EEEEEEEvEENS14_INSA_18SM100_TMA_2SM_LOADENS16_IS18_S1A_NSV_INSB_IJSJ_S1B_EEENSB_IJSE_SJ_EEEEEEEvEEEENS_8epilogue10collective18CollectiveEpilogueINS1O_23Sm100TmaWarpSpecializedILi3ELi2ELi32ELb1ELb0EEEJNSB_IJNSC_ILi128EEESI_SK_EEENSB_IJNSV_IS1T_SE_EENSV_ISJ_SE_EEEEESM_NSB_IJNSB_IJlllEEESE_SX_EEESM_S1Z_NS1O_6fusion15FusionCallbacksIS1S_NS20_17LinearCombinationISM_fSM_fLNS_15FloatRoundStyleE2EEES1U_S1X_JEEENSA_5SM1004TMEM4LOAD26SM100_TMEM_LOAD_32dp32b32xENSA_20SM90_TMA_LOAD_IM2COLES1F_NSA_39AutoVectorizingCopyWithAssumedAlignmentILi128EEENSA_21SM90_TMA_STORE_IM2COLES1F_S2C_S2C_EEEvvEEEEvNT_6ParamsE,"aw",@nobits
	.sectionflags	@""
	.align	16
	.zero		1024


//--------------------- .nv.shared.reserved.0     --------------------------
	.section	.nv.shared.reserved.0,"aw",@nobits
	.weak		__nv_reservedSMEM_offset_0_alias
	.size		__nv_reservedSMEM_offset_0_alias, 0, 64
	.other		__nv_reservedSMEM_offset_0_alias,@"STO_CUDA_RESERVED_SHARED STV_DEFAULT"
__nv_reservedSMEM_offset_0_alias:
	.zero		0
.nv.shared.reserved.0:
	.zero		64
	.weak		__nv_reservedSMEM_tcgen05_partition
	.type		__nv_reservedSMEM_tcgen05_partition,@object
	.size		__nv_reservedSMEM_tcgen05_partition,(.L_0 - __nv_reservedSMEM_tcgen05_partition)
__nv_reservedSMEM_tcgen05_partition:
	.zero		32
.L_0:


//--------------------- .nv.global                --------------------------
	.section	.nv.global,"aw",@nobits
.nv.global:
	.type		_ZN39_INTERNAL_9c75b43a_4_k_cu_4c665f0d_27954cute1_E,@object
	.size		_ZN39_INTERNAL_9c75b43a_4_k_cu_4c665f0d_27954cute1_E,(_ZN39_INTERNAL_9c75b43a_4_k_cu_4c665f0d_27954cuda3std3__45__cpo6cbeginE - _ZN39_INTERNAL_9c75b43a_4_k_cu_4c665f0d_27954cute1_E)
_ZN39_INTERNAL_9c75b43a_4_k_cu_4c665f0d_27954cute1_E:
	.zero		1
	.type		_ZN39_INTERNAL_9c75b43a_4_k_cu_4c665f0d_27954cuda3std3__45__cpo6cbeginE,@object
	.size		_ZN39_INTERNAL_9c75b43a_4_k_cu_4c665f0d_27954cuda3std3__45__cpo6cbeginE,(_ZN39_INTERNAL_9c75b43a_4_k_cu_4c665f0d_27954cuda3std3__48in_placeE - _ZN39_INTERNAL_9c75b43a_4_k_cu_4c665f0d_27954cuda3std3__45__cpo6cbeginE)
_ZN39_INTERNAL_9c75b43a_4_k_cu_4c665f0d_27954cuda3std3__45__cpo6cbeginE:
	.zero		1
	.type		_ZN39_INTERNAL_9c75b43a_4_k_cu_4c665f0d_27954cuda3std3__48in_placeE,@object
	.size		_ZN39_INTERNAL_9c75b43a_4_k_cu_4c665f0d_27954cuda3std3__48in_placeE,(_ZN39_INTERNAL_9c75b43a_4_k_cu_4c665f0d_27954cuda3std6ranges3__45__cpo9iter_moveE - _ZN39_INTERNAL_9c75b43a_4_k_cu_4c665f0d_27954cuda3std3__48in_placeE)
_ZN39_INTERNAL_9c75b43a_4_k_cu_4c665f0d_27954cuda3std3__48in_placeE:
	.zero		1
	.type		_ZN39_INTERNAL_9c75b43a_4_k_cu_4c665f0d_27954cuda3std6ranges3__45__cpo9iter_moveE,@object
	.size		_ZN39_INTERNAL_9c75b43a_4_k_cu_4c665f0d_27954cuda3std6ranges3__45__cpo9iter_moveE,(_ZN39_INTERNAL_9c75b43a_4_k_cu_4c665f0d_27954cuda3std3__45__cpo5beginE - _ZN39_INTERNAL_9c75b43a_4_k_cu_4c665f0d_27954cuda3std6ranges3__45__cpo9iter_moveE)
_ZN39_INTERNAL_9c75b43a_4_k_cu_4c665f0d_27954cuda3std6ranges3__45__cpo9iter_moveE:
	.zero		1
	.type		_ZN39_INTERNAL_9c75b43a_4_k_cu_4c665f0d_27954cuda3std3__45__cpo5beginE,@object
	.size		_ZN39_INTERNAL_9c75b43a_4_k_cu_4c665f0d_27954cuda3std3__45__cpo5beginE,(_ZN39_INTERNAL_9c75b43a_4_k_cu_4c665f0d_27954cuda3std3__441_GLOBAL__N__9c75b43a_4_k_cu_4c665f0d_27956ignoreE - _ZN39_INTERNAL_9c75b43a_4_k_cu_4c665f0d_27954cuda3std3__45__cpo5beginE)
_ZN39_INTERNAL_9c75b43a_4_k_cu_4c665f0d_27954cuda3std3__45__cpo5beginE:
	.zero		1
	.type		_ZN39_INTERNAL_9c75b43a_4_k_cu_4c665f0d_27954cuda3std3__441_GLOBAL__N__9c75b43a_4_k_cu_4c665f0d_27956ignoreE,@object
	.size		_ZN39_INTERNAL_9c75b43a_4_k_cu_4c665f0d_27954cuda3std3__441_GLOBAL__N__9c75b43a_4_k_cu_4c665f0d_27956ignoreE,(_ZN39_INTERNAL_9c75b43a_4_k_cu_4c665f0d_27954cute7productE - _ZN39_INTERNAL_9c75b43a_4_k_cu_4c665f0d_27954cuda3std3__441_GLOBAL__N__9c75b43a_4_k_cu_4c665f0d_27956ignoreE)
_ZN39_INTERNAL_9c75b43a_4_k_cu_4c665f0d_27954cuda3std3__441_GLOBAL__N__9c75b43a_4_k_cu_4c665f0d_27956ignoreE:
	.zero		1
	.type		_ZN39_INTERNAL_9c75b43a_4_k_cu_4c665f0d_27954cute7productE,@object
	.size		_ZN39_INTERNAL_9c75b43a_4_k_cu_4c665f0d_27954cute7productE,(_ZN39_INTERNAL_9c75b43a_4_k_cu_4c665f0d_27954cuda3std3__45__cpo3endE - _ZN39_INTERNAL_9c75b43a_4_k_cu_4c665f0d_27954cute7productE)
_ZN39_INTERNAL_9c75b43a_4_k_cu_4c665f0d_27954cute7productE:
	.zero		1
	.type		_ZN39_INTERNAL_9c75b43a_4_k_cu_4c665f0d_27954cuda3std3__45__cpo3endE,@object
	.size		_ZN39_INTERNAL_9c75b43a_4_k_cu_4c665f0d_27954cuda3std3__45__cpo3endE,(_ZN39_INTERNAL_9c75b43a_4_k_cu_4c665f0d_27954cuda3std3__419piecewise_constructE - _ZN39_INTERNAL_9c75b43a_4_k_cu_4c665f0d_27954cuda3std3__45__cpo3endE)
_ZN39_INTERNAL_9c75b43a_4_k_cu_4c665f0d_27954cuda3std3__45__cpo3endE:
	.zero		1
	.type		_ZN39_INTERNAL_9c75b43a_4_k_cu_4c665f0d_27954cuda3std3__419piecewise_constructE,@object
	.size		_ZN39_INTERNAL_9c75b43a_4_k_cu_4c665f0d_27954cuda3std3__419piecewise_constructE,(_ZN39_INTERNAL_9c75b43a_4_k_cu_4c665f0d_27954cuda3std3__45__cpo4cendE - _ZN39_INTERNAL_9c75b43a_4_k_cu_4c665f0d_27954cuda3std3__419piecewise_constructE)
_ZN39_INTERNAL_9c75b43a_4_k_cu_4c665f0d_27954cuda3std3__419piecewise_constructE:
	.zero		1
	.type		_ZN39_INTERNAL_9c75b43a_4_k_cu_4c665f0d_27954cuda3std3__45__cpo4cendE,@object
	.size		_ZN39_INTERNAL_9c75b43a_4_k_cu_4c665f0d_27954cuda3std3__45__cpo4cendE,(_ZN39_INTERNAL_9c75b43a_4_k_cu_4c665f0d_27954cuda3std6ranges3__45__cpo4swapE - _ZN39_INTERNAL_9c75b43a_4_k_cu_4c665f0d_27954cuda3std3__45__cpo4cendE)
_ZN39_INTERNAL_9c75b43a_4_k_cu_4c665f0d_27954cuda3std3__45__cpo4cendE:
	.zero		1
	.type		_ZN39_INTERNAL_9c75b43a_4_k_cu_4c665f0d_27954cuda3std6ranges3__45__cpo4swapE,@object
	.size		_ZN39_INTERNAL_9c75b43a_4_k_cu_4c665f0d_27954cuda3std6ranges3__45__cpo4swapE,(.L_10 - _ZN39_INTERNAL_9c75b43a_4_k_cu_4c665f0d_27954cuda3std6ranges3__45__cpo4swapE)
_ZN39_INTERNAL_9c75b43a_4_k_cu_4c665f0d_27954cuda3std6ranges3__45__cpo4swapE:
	.zero		1
.L_10:


//--------------------- .nv.constant0._ZN7cutlass13device_kernelINS_4conv6kernel13ConvUniversalINS1_16ConvProblemShapeILNS1_8OperatorE1ELi2EEENS1_10collective14CollectiveConvINS1_47MainloopSm100TmaUmmaWarpSpecializedImplicitGemmILS5_1ELi20ELi2ELi1ELi2EN4cute5tupleIJNSA_1CILi2EEENSC_ILi1EEESE_EEEEENSB_IJNSC_ILi256EEENSC_ILi64EEENSB_IJNSC_ILi32EEEEEEEEENS_10bfloat16_tESM_NSA_8TiledMMAINSA_8MMA_AtomIJNSA_26SM100_MMA_F16BF16_2x1SM_SSISM_SM_fLi256ELi64ELNSA_4UMMA5MajorE0ELSR_1ELNSQ_7ScaleInE0ELSS_0EEEEEENSA_6LayoutINSB_IJSE_SE_SE_EEENSB_IJNSC_ILi0EEESX_SX_EEEEENSB_IJNSA_10UnderscoreES10_S10_EEEEENS7_6detail27Sm100ImplicitGemmTileTraitsINSA_25SM100_TMA_2SM_LOAD_IM2COLENSA_14ComposedLayoutINSA_7SwizzleILi2ELi4ELi3EEENSA_18smem_ptr_flag_bitsILi16EEENSV_INSB_IJNSC_ILi8EEESJ_EEENSB_IJSJ_SE_EEEEEEEvEENS14_INSA_18SM100_TMA_2SM_LOADENS16_IS18_S1A_NSV_INSB_IJSJ_S1B_EEENSB_IJSE_SJ_EEEEEEEvEEEENS_8epilogue10collective18CollectiveEpilogueINS1O_23Sm100TmaWarpSpecializedILi3ELi2ELi32ELb1ELb0EEEJNSB_IJNSC_ILi128EEESI_SK_EEENSB_IJNSV_IS1T_SE_EENSV_ISJ_SE_EEEEESM_NSB_IJNSB_IJlllEEESE_SX_EEESM_S1Z_NS1O_6fusion15FusionCallbacksIS1S_NS20_17LinearCombinationISM_fSM_fLNS_15FloatRoundStyleE2EEES1U_S1X_JEEENSA_5SM1004TMEM4LOAD26SM100_TMEM_LOAD_32dp32b32xENSA_20SM90_TMA_LOAD_IM2COLES1F_NSA_39AutoVectorizingCopyWithAssumedAlignmentILi128EEENSA_21SM90_TMA_STORE_IM2COLES1F_S2C_S2C_EEEvvEEEEvNT_6ParamsE --------------------------
	.section	.nv.constant0._ZN7cutlass13device_kernelINS_4conv6kernel13ConvUniversalINS1_16ConvProblemShapeILNS1_8OperatorE1ELi2EEENS1_10collective14CollectiveConvINS1_47MainloopSm100TmaUmmaWarpSpecializedImplicitGemmILS5_1ELi20ELi2ELi1ELi2EN4cute5tupleIJNSA_1CILi2EEENSC_ILi1EEESE_EEEEENSB_IJNSC_ILi256EEENSC_ILi64EEENSB_IJNSC_ILi32EEEEEEEEENS_10bfloat16_tESM_NSA_8TiledMMAINSA_8MMA_AtomIJNSA_26SM100_MMA_F16BF16_2x1SM_SSISM_SM_fLi256ELi64ELNSA_4UMMA5MajorE0ELSR_1ELNSQ_7ScaleInE0ELSS_0EEEEEENSA_6LayoutINSB_IJSE_SE_SE_EEENSB_IJNSC_ILi0EEESX_SX_EEEEENSB_IJNSA_10UnderscoreES10_S10_EEEEENS7_6detail27Sm100ImplicitGemmTileTraitsINSA_25SM100_TMA_2SM_LOAD_IM2COLENSA_14ComposedLayoutINSA_7SwizzleILi2ELi4ELi3EEENSA_18smem_ptr_flag_bitsILi16EEENSV_INSB_IJNSC_ILi8EEESJ_EEENSB_IJSJ_SE_EEEEEEEvEENS14_INSA_18SM100_TMA_2SM_LOADENS16_IS18_S1A_NSV_INSB_IJSJ_S1B_EEENSB_IJSE_SJ_EEEEEEEvEEEENS_8epilogue10collective18CollectiveEpilogueINS1O_23Sm100TmaWarpSpecializedILi3ELi2ELi32ELb1ELb0EEEJNSB_IJNSC_ILi128EEESI_SK_EEENSB_IJNSV_IS1T_SE_EENSV_ISJ_SE_EEEEESM_NSB_IJNSB_IJlllEEESE_SX_EEESM_S1Z_NS1O_6fusion15FusionCallbacksIS1S_NS20_17LinearCombinationISM_fSM_fLNS_15FloatRoundStyleE2EEES1U_S1X_JEEENSA_5SM1004TMEM4LOAD26SM100_TMEM_LOAD_32dp32b32xENSA_20SM90_TMA_LOAD_IM2COLES1F_NSA_39AutoVectorizingCopyWithAssumedAlignmentILi128EEENSA_21SM90_TMA_STORE_IM2COLES1F_S2C_S2C_EEEvvEEEEvNT_6ParamsE,"a",@progbits
	.sectionflags	@""
	.align	4
.nv.constant0._ZN7cutlass13device_kernelINS_4conv6kernel13ConvUniversalINS1_16ConvProblemShapeILNS1_8OperatorE1ELi2EEENS1_10collective14CollectiveConvINS1_47MainloopSm100TmaUmmaWarpSpecializedImplicitGemmILS5_1ELi20ELi2ELi1ELi2EN4cute5tupleIJNSA_1CILi2EEENSC_ILi1EEESE_EEEEENSB_IJNSC_ILi256EEENSC_ILi64EEENSB_IJNSC_ILi32EEEEEEEEENS_10bfloat16_tESM_NSA_8TiledMMAINSA_8MMA_AtomIJNSA_26SM100_MMA_F16BF16_2x1SM_SSISM_SM_fLi256ELi64ELNSA_4UMMA5MajorE0ELSR_1ELNSQ_7ScaleInE0ELSS_0EEEEEENSA_6LayoutINSB_IJSE_SE_SE_EEENSB_IJNSC_ILi0EEESX_SX_EEEEENSB_IJNSA_10UnderscoreES10_S10_EEEEENS7_6detail27Sm100ImplicitGemmTileTraitsINSA_25SM100_TMA_2SM_LOAD_IM2COLENSA_14ComposedLayoutINSA_7SwizzleILi2ELi4ELi3EEENSA_18smem_ptr_flag_bitsILi16EEENSV_INSB_IJNSC_ILi8EEESJ_EEENSB_IJSJ_SE_EEEEEEEvEENS14_INSA_18SM100_TMA_2SM_LOADENS16_IS18_S1A_NSV_INSB_IJSJ_S1B_EEENSB_IJSE_SJ_EEEEEEEvEEEENS_8epilogue10collective18CollectiveEpilogueINS1O_23Sm100TmaWarpSpecializedILi3ELi2ELi32ELb1ELb0EEEJNSB_IJNSC_ILi128EEESI_SK_EEENSB_IJNSV_IS1T_SE_EENSV_ISJ_SE_EEEEESM_NSB_IJNSB_IJlllEEESE_SX_EEESM_S1Z_NS1O_6fusion15FusionCallbacksIS1S_NS20_17LinearCombinationISM_fSM_fLNS_15FloatRoundStyleE2EEES1U_S1X_JEEENSA_5SM1004TMEM4LOAD26SM100_TMEM_LOAD_32dp32b32xENSA_20SM90_TMA_LOAD_IM2COLES1F_NSA_39AutoVectorizingCopyWithAssumedAlignmentILi128EEENSA_21SM90_TMA_STORE_IM2COLES1F_S2C_S2C_EEEvvEEEEvNT_6ParamsE:
	.zero		2944


//--------------------- SYMBOLS --------------------------

	.type		.nv.reservedSmem.offset0,@object
	.size		.nv.reservedSmem.offset0,0x4
	.type		.nv.reservedSmem.cap,@object
	.size		.nv.reservedSmem.cap,0x4
	.type		__assertfail,@function
